//
// Generated by NVIDIA NVVM Compiler
//
// Compiler Build ID: CL-36424714
// Cuda compilation tools, release 13.0, V13.0.88
// Based on NVVM 20.0.0
//

.version 9.0
.target sm_100
.address_size 64

	// .globl	_Z10matMulGPU2PfS_S_i
// _ZZ10matMulGPU2PfS_S_iE3sFA has been demoted
// _ZZ10matMulGPU2PfS_S_iE3sFB has been demoted
// _ZZ10matMulGPU5PfS_S_iE3sFA has been demoted
// _ZZ10matMulGPU5PfS_S_iE3sFB has been demoted
// _ZZ11matMulGPU10PfS_S_iE3sFA has been demoted
// _ZZ11matMulGPU10PfS_S_iE3sFB has been demoted
// _ZZ11matMulGPU20PfS_S_iE3sFA has been demoted
// _ZZ11matMulGPU20PfS_S_iE3sFB has been demoted
// _ZZ11matMulGPU25PfS_S_iE3sFA has been demoted
// _ZZ11matMulGPU25PfS_S_iE3sFB has been demoted

.visible .entry _Z10matMulGPU2PfS_S_i(
	.param .u64 .ptr .align 1 _Z10matMulGPU2PfS_S_i_param_0,
	.param .u64 .ptr .align 1 _Z10matMulGPU2PfS_S_i_param_1,
	.param .u64 .ptr .align 1 _Z10matMulGPU2PfS_S_i_param_2,
	.param .u32 _Z10matMulGPU2PfS_S_i_param_3
)
{
	.reg .pred 	%p<27>;
	.reg .b32 	%r<97>;
	.reg .b32 	%f<85>;
	.reg .b64 	%rd<24>;
	// demoted variable
	.shared .align 4 .b8 _ZZ10matMulGPU2PfS_S_iE3sFA[16];
	// demoted variable
	.shared .align 4 .b8 _ZZ10matMulGPU2PfS_S_iE3sFB[16];
	ld.param.u64 	%rd6, [_Z10matMulGPU2PfS_S_i_param_0];
	ld.param.u64 	%rd7, [_Z10matMulGPU2PfS_S_i_param_1];
	ld.param.u32 	%r54, [_Z10matMulGPU2PfS_S_i_param_3];
	cvta.to.global.u64 	%rd1, %rd7;
	cvta.to.global.u64 	%rd2, %rd6;
	mov.u32 	%r1, %tid.x;
	mov.u32 	%r2, %tid.y;
	mov.u32 	%r55, %ctaid.x;
	mov.u32 	%r56, %ntid.x;
	mad.lo.s32 	%r3, %r55, %r56, %r1;
	mov.u32 	%r57, %ctaid.y;
	mov.u32 	%r58, %ntid.y;
	mad.lo.s32 	%r4, %r57, %r58, %r2;
	setp.lt.s32 	%p1, %r54, 1;
	mov.f32 	%f84, 0f00000000;
	@%p1 bra 	$L__BB0_27;
	add.s32 	%r5, %r54, 1;
	shr.u32 	%r6, %r5, 1;
	shl.b32 	%r60, %r2, 3;
	mov.u32 	%r61, _ZZ10matMulGPU2PfS_S_iE3sFA;
	add.s32 	%r7, %r61, %r60;
	shl.b32 	%r62, %r1, 2;
	add.s32 	%r8, %r7, %r62;
	mul.lo.s32 	%r9, %r54, %r4;
	mov.u32 	%r63, _ZZ10matMulGPU2PfS_S_iE3sFB;
	add.s32 	%r11, %r63, %r62;
	add.s32 	%r10, %r11, %r60;
	and.b32  	%r12, %r6, 3;
	setp.lt.u32 	%p2, %r54, 7;
	mov.f32 	%f84, 0f00000000;
	mov.b32 	%r91, 0;
	@%p2 bra 	$L__BB0_20;
	and.b32  	%r91, %r6, 1073741820;
	and.b32  	%r65, %r6, 1073741820;
	neg.s32 	%r90, %r65;
	add.s32 	%r66, %r2, 6;
	mad.lo.s32 	%r88, %r54, %r66, %r3;
	shl.b32 	%r16, %r54, 3;
	add.s32 	%r67, %r2, 4;
	mad.lo.s32 	%r87, %r54, %r67, %r3;
	add.s32 	%r68, %r2, 2;
	mad.lo.s32 	%r86, %r54, %r68, %r3;
	mad.lo.s32 	%r85, %r2, %r54, %r3;
	add.s32 	%r83, %r1, %r9;
	mov.f32 	%f84, 0f00000000;
	mov.u32 	%r84, %r1;
	mov.u32 	%r89, %r2;
$L__BB0_3:
	setp.ge.u32 	%p3, %r4, %r54;
	setp.ge.s32 	%p4, %r84, %r54;
	mul.wide.s32 	%rd8, %r83, 4;
	add.s64 	%rd3, %rd2, %rd8;
	mov.f32 	%f71, 0f00000000;
	or.pred  	%p5, %p3, %p4;
	@%p5 bra 	$L__BB0_5;
	ld.global.f32 	%f71, [%rd3];
$L__BB0_5:
	st.shared.f32 	[%r8], %f71;
	max.s32 	%r69, %r3, %r89;
	setp.ge.s32 	%p6, %r69, %r54;
	mov.f32 	%f72, 0f00000000;
	@%p6 bra 	$L__BB0_7;
	mul.wide.s32 	%rd9, %r85, 4;
	add.s64 	%rd10, %rd1, %rd9;
	ld.global.f32 	%f72, [%rd10];
$L__BB0_7:
	st.shared.f32 	[%r10], %f72;
	bar.sync 	0;
	ld.shared.f32 	%f38, [%r7];
	ld.shared.f32 	%f39, [%r11];
	fma.rn.f32 	%f40, %f38, %f39, %f84;
	ld.shared.f32 	%f41, [%r7+4];
	ld.shared.f32 	%f42, [%r11+8];
	fma.rn.f32 	%f6, %f41, %f42, %f40;
	bar.sync 	0;
	add.s32 	%r70, %r84, 2;
	setp.ge.s32 	%p8, %r70, %r54;
	mov.f32 	%f73, 0f00000000;
	or.pred  	%p9, %p3, %p8;
	@%p9 bra 	$L__BB0_9;
	ld.global.f32 	%f73, [%rd3+8];
$L__BB0_9:
	st.shared.f32 	[%r8], %f73;
	add.s32 	%r71, %r89, 2;
	max.s32 	%r72, %r3, %r71;
	setp.ge.s32 	%p10, %r72, %r54;
	mov.f32 	%f74, 0f00000000;
	@%p10 bra 	$L__BB0_11;
	mul.wide.s32 	%rd11, %r86, 4;
	add.s64 	%rd12, %rd1, %rd11;
	ld.global.f32 	%f74, [%rd12];
$L__BB0_11:
	st.shared.f32 	[%r10], %f74;
	bar.sync 	0;
	ld.shared.f32 	%f45, [%r7];
	ld.shared.f32 	%f46, [%r11];
	fma.rn.f32 	%f47, %f45, %f46, %f6;
	ld.shared.f32 	%f48, [%r7+4];
	ld.shared.f32 	%f49, [%r11+8];
	fma.rn.f32 	%f11, %f48, %f49, %f47;
	bar.sync 	0;
	add.s32 	%r73, %r84, 4;
	setp.ge.s32 	%p12, %r73, %r54;
	mov.f32 	%f75, 0f00000000;
	or.pred  	%p13, %p3, %p12;
	@%p13 bra 	$L__BB0_13;
	ld.global.f32 	%f75, [%rd3+16];
$L__BB0_13:
	st.shared.f32 	[%r8], %f75;
	add.s32 	%r74, %r89, 4;
	max.s32 	%r75, %r3, %r74;
	setp.ge.s32 	%p14, %r75, %r54;
	mov.f32 	%f76, 0f00000000;
	@%p14 bra 	$L__BB0_15;
	mul.wide.s32 	%rd13, %r87, 4;
	add.s64 	%rd14, %rd1, %rd13;
	ld.global.f32 	%f76, [%rd14];
$L__BB0_15:
	st.shared.f32 	[%r10], %f76;
	bar.sync 	0;
	ld.shared.f32 	%f52, [%r7];
	ld.shared.f32 	%f53, [%r11];
	fma.rn.f32 	%f54, %f52, %f53, %f11;
	ld.shared.f32 	%f55, [%r7+4];
	ld.shared.f32 	%f56, [%r11+8];
	fma.rn.f32 	%f16, %f55, %f56, %f54;
	bar.sync 	0;
	add.s32 	%r76, %r84, 6;
	setp.ge.s32 	%p16, %r76, %r54;
	mov.f32 	%f77, 0f00000000;
	or.pred  	%p17, %p3, %p16;
	@%p17 bra 	$L__BB0_17;
	ld.global.f32 	%f77, [%rd3+24];
$L__BB0_17:
	st.shared.f32 	[%r8], %f77;
	add.s32 	%r77, %r89, 6;
	max.s32 	%r78, %r3, %r77;
	setp.ge.s32 	%p18, %r78, %r54;
	mov.f32 	%f78, 0f00000000;
	@%p18 bra 	$L__BB0_19;
	mul.wide.s32 	%rd15, %r88, 4;
	add.s64 	%rd16, %rd1, %rd15;
	ld.global.f32 	%f78, [%rd16];
$L__BB0_19:
	st.shared.f32 	[%r10], %f78;
	bar.sync 	0;
	ld.shared.f32 	%f58, [%r7];
	ld.shared.f32 	%f59, [%r11];
	fma.rn.f32 	%f60, %f58, %f59, %f16;
	ld.shared.f32 	%f61, [%r7+4];
	ld.shared.f32 	%f62, [%r11+8];
	fma.rn.f32 	%f84, %f61, %f62, %f60;
	bar.sync 	0;
	add.s32 	%r90, %r90, 4;
	add.s32 	%r89, %r89, 8;
	add.s32 	%r88, %r88, %r16;
	add.s32 	%r87, %r87, %r16;
	add.s32 	%r86, %r86, %r16;
	add.s32 	%r85, %r85, %r16;
	add.s32 	%r84, %r84, 8;
	add.s32 	%r83, %r83, 8;
	setp.ne.s32 	%p19, %r90, 0;
	@%p19 bra 	$L__BB0_3;
$L__BB0_20:
	setp.eq.s32 	%p20, %r12, 0;
	@%p20 bra 	$L__BB0_27;
	shl.b32 	%r79, %r91, 1;
	add.s32 	%r95, %r2, %r79;
	mad.lo.s32 	%r96, %r54, %r95, %r3;
	shl.b32 	%r40, %r54, 1;
	add.s32 	%r93, %r1, %r79;
	add.s32 	%r94, %r93, %r9;
	neg.s32 	%r92, %r12;
$L__BB0_22:
	.pragma "nounroll";
	setp.ge.u32 	%p21, %r4, %r54;
	mul.wide.s32 	%rd17, %r94, 4;
	add.s64 	%rd4, %rd2, %rd17;
	setp.ge.s32 	%p22, %r93, %r54;
	mov.f32 	%f82, 0f00000000;
	or.pred  	%p23, %p21, %p22;
	@%p23 bra 	$L__BB0_24;
	ld.global.f32 	%f82, [%rd4];
$L__BB0_24:
	st.shared.f32 	[%r8], %f82;
	max.s32 	%r80, %r3, %r95;
	setp.ge.s32 	%p24, %r80, %r54;
	mov.f32 	%f83, 0f00000000;
	@%p24 bra 	$L__BB0_26;
	mul.wide.s32 	%rd18, %r96, 4;
	add.s64 	%rd19, %rd1, %rd18;
	ld.global.f32 	%f83, [%rd19];
$L__BB0_26:
	st.shared.f32 	[%r10], %f83;
	bar.sync 	0;
	ld.shared.f32 	%f65, [%r7];
	ld.shared.f32 	%f66, [%r11];
	fma.rn.f32 	%f67, %f65, %f66, %f84;
	ld.shared.f32 	%f68, [%r7+4];
	ld.shared.f32 	%f69, [%r11+8];
	fma.rn.f32 	%f84, %f68, %f69, %f67;
	bar.sync 	0;
	add.s32 	%r96, %r96, %r40;
	add.s32 	%r95, %r95, 2;
	add.s32 	%r94, %r94, 2;
	add.s32 	%r93, %r93, 2;
	add.s32 	%r92, %r92, 1;
	setp.ne.s32 	%p25, %r92, 0;
	@%p25 bra 	$L__BB0_22;
$L__BB0_27:
	max.s32 	%r81, %r4, %r3;
	setp.ge.s32 	%p26, %r81, %r54;
	@%p26 bra 	$L__BB0_29;
	ld.param.u64 	%rd23, [_Z10matMulGPU2PfS_S_i_param_2];
	mad.lo.s32 	%r82, %r54, %r4, %r3;
	cvta.to.global.u64 	%rd20, %rd23;
	mul.wide.s32 	%rd21, %r82, 4;
	add.s64 	%rd22, %rd20, %rd21;
	st.global.f32 	[%rd22], %f84;
$L__BB0_29:
	ret;

}
	// .globl	_Z10matMulGPU5PfS_S_i
.visible .entry _Z10matMulGPU5PfS_S_i(
	.param .u64 .ptr .align 1 _Z10matMulGPU5PfS_S_i_param_0,
	.param .u64 .ptr .align 1 _Z10matMulGPU5PfS_S_i_param_1,
	.param .u64 .ptr .align 1 _Z10matMulGPU5PfS_S_i_param_2,
	.param .u32 _Z10matMulGPU5PfS_S_i_param_3
)
{
	.reg .pred 	%p<27>;
	.reg .b32 	%r<99>;
	.reg .b32 	%f<130>;
	.reg .b64 	%rd<30>;
	// demoted variable
	.shared .align 4 .b8 _ZZ10matMulGPU5PfS_S_iE3sFA[100];
	// demoted variable
	.shared .align 4 .b8 _ZZ10matMulGPU5PfS_S_iE3sFB[100];
	ld.param.u64 	%rd7, [_Z10matMulGPU5PfS_S_i_param_0];
	ld.param.u64 	%rd8, [_Z10matMulGPU5PfS_S_i_param_1];
	ld.param.u32 	%r55, [_Z10matMulGPU5PfS_S_i_param_3];
	cvta.to.global.u64 	%rd1, %rd8;
	cvta.to.global.u64 	%rd2, %rd7;
	mov.u32 	%r1, %tid.x;
	mov.u32 	%r2, %tid.y;
	mov.u32 	%r56, %ctaid.x;
	mov.u32 	%r57, %ntid.x;
	mad.lo.s32 	%r3, %r56, %r57, %r1;
	mov.u32 	%r58, %ctaid.y;
	mov.u32 	%r59, %ntid.y;
	mad.lo.s32 	%r4, %r58, %r59, %r2;
	setp.lt.s32 	%p1, %r55, 1;
	mov.f32 	%f129, 0f00000000;
	@%p1 bra 	$L__BB1_27;
	add.s32 	%r5, %r55, 4;
	mul.hi.u32 	%r61, %r5, -858993459;
	shr.u32 	%r6, %r61, 2;
	mul.lo.s32 	%r62, %r2, 20;
	mov.u32 	%r63, _ZZ10matMulGPU5PfS_S_iE3sFA;
	add.s32 	%r7, %r63, %r62;
	shl.b32 	%r64, %r1, 2;
	add.s32 	%r8, %r7, %r64;
	mad.lo.s32 	%r9, %r55, %r4, %r1;
	mov.u32 	%r65, _ZZ10matMulGPU5PfS_S_iE3sFB;
	add.s32 	%r11, %r65, %r64;
	add.s32 	%r10, %r11, %r62;
	and.b32  	%r12, %r6, 3;
	setp.lt.u32 	%p2, %r55, 16;
	mov.f32 	%f129, 0f00000000;
	mov.b32 	%r93, 0;
	@%p2 bra 	$L__BB1_20;
	and.b32  	%r93, %r6, 536870908;
	and.b32  	%r68, %r6, 536870908;
	neg.s32 	%r92, %r68;
	mul.wide.u32 	%rd9, %r9, 4;
	add.s64 	%rd10, %rd9, %rd2;
	add.s64 	%rd29, %rd10, 40;
	add.s32 	%r91, %r2, 10;
	add.s32 	%r69, %r2, 15;
	mad.lo.s32 	%r90, %r55, %r69, %r3;
	mul.lo.s32 	%r17, %r55, 20;
	mad.lo.s32 	%r89, %r55, %r91, %r3;
	add.s32 	%r70, %r2, 5;
	mad.lo.s32 	%r88, %r55, %r70, %r3;
	mad.lo.s32 	%r87, %r2, %r55, %r3;
	add.s32 	%r86, %r1, 10;
	mov.f32 	%f129, 0f00000000;
	mov.u32 	%r85, %r9;
$L__BB1_3:
	setp.ge.u32 	%p3, %r4, %r55;
	add.s32 	%r71, %r86, -10;
	setp.ge.s32 	%p4, %r71, %r55;
	mov.f32 	%f116, 0f00000000;
	or.pred  	%p5, %p3, %p4;
	@%p5 bra 	$L__BB1_5;
	mul.wide.u32 	%rd11, %r85, 4;
	add.s64 	%rd12, %rd2, %rd11;
	ld.global.f32 	%f116, [%rd12];
$L__BB1_5:
	st.shared.f32 	[%r8], %f116;
	add.s32 	%r72, %r91, -10;
	max.s32 	%r73, %r3, %r72;
	setp.ge.s32 	%p6, %r73, %r55;
	mov.f32 	%f117, 0f00000000;
	@%p6 bra 	$L__BB1_7;
	mul.wide.s32 	%rd13, %r87, 4;
	add.s64 	%rd14, %rd1, %rd13;
	ld.global.f32 	%f117, [%rd14];
$L__BB1_7:
	st.shared.f32 	[%r10], %f117;
	bar.sync 	0;
	ld.shared.f32 	%f38, [%r7];
	ld.shared.f32 	%f39, [%r11];
	fma.rn.f32 	%f40, %f38, %f39, %f129;
	ld.shared.f32 	%f41, [%r7+4];
	ld.shared.f32 	%f42, [%r11+20];
	fma.rn.f32 	%f43, %f41, %f42, %f40;
	ld.shared.f32 	%f44, [%r7+8];
	ld.shared.f32 	%f45, [%r11+40];
	fma.rn.f32 	%f46, %f44, %f45, %f43;
	ld.shared.f32 	%f47, [%r7+12];
	ld.shared.f32 	%f48, [%r11+60];
	fma.rn.f32 	%f49, %f47, %f48, %f46;
	ld.shared.f32 	%f50, [%r7+16];
	ld.shared.f32 	%f51, [%r11+80];
	fma.rn.f32 	%f6, %f50, %f51, %f49;
	bar.sync 	0;
	add.s32 	%r74, %r86, -5;
	setp.ge.s32 	%p8, %r74, %r55;
	mov.f32 	%f118, 0f00000000;
	or.pred  	%p9, %p3, %p8;
	@%p9 bra 	$L__BB1_9;
	ld.global.f32 	%f118, [%rd29+-20];
$L__BB1_9:
	st.shared.f32 	[%r8], %f118;
	add.s32 	%r75, %r91, -5;
	max.s32 	%r76, %r3, %r75;
	setp.ge.s32 	%p10, %r76, %r55;
	mov.f32 	%f119, 0f00000000;
	@%p10 bra 	$L__BB1_11;
	mul.wide.s32 	%rd15, %r88, 4;
	add.s64 	%rd16, %rd1, %rd15;
	ld.global.f32 	%f119, [%rd16];
$L__BB1_11:
	st.shared.f32 	[%r10], %f119;
	bar.sync 	0;
	ld.shared.f32 	%f54, [%r7];
	ld.shared.f32 	%f55, [%r11];
	fma.rn.f32 	%f56, %f54, %f55, %f6;
	ld.shared.f32 	%f57, [%r7+4];
	ld.shared.f32 	%f58, [%r11+20];
	fma.rn.f32 	%f59, %f57, %f58, %f56;
	ld.shared.f32 	%f60, [%r7+8];
	ld.shared.f32 	%f61, [%r11+40];
	fma.rn.f32 	%f62, %f60, %f61, %f59;
	ld.shared.f32 	%f63, [%r7+12];
	ld.shared.f32 	%f64, [%r11+60];
	fma.rn.f32 	%f65, %f63, %f64, %f62;
	ld.shared.f32 	%f66, [%r7+16];
	ld.shared.f32 	%f67, [%r11+80];
	fma.rn.f32 	%f11, %f66, %f67, %f65;
	bar.sync 	0;
	setp.ge.s32 	%p12, %r86, %r55;
	mov.f32 	%f120, 0f00000000;
	or.pred  	%p13, %p3, %p12;
	@%p13 bra 	$L__BB1_13;
	ld.global.f32 	%f120, [%rd29];
$L__BB1_13:
	st.shared.f32 	[%r8], %f120;
	max.s32 	%r77, %r3, %r91;
	setp.ge.s32 	%p14, %r77, %r55;
	mov.f32 	%f121, 0f00000000;
	@%p14 bra 	$L__BB1_15;
	mul.wide.s32 	%rd17, %r89, 4;
	add.s64 	%rd18, %rd1, %rd17;
	ld.global.f32 	%f121, [%rd18];
$L__BB1_15:
	st.shared.f32 	[%r10], %f121;
	bar.sync 	0;
	ld.shared.f32 	%f70, [%r7];
	ld.shared.f32 	%f71, [%r11];
	fma.rn.f32 	%f72, %f70, %f71, %f11;
	ld.shared.f32 	%f73, [%r7+4];
	ld.shared.f32 	%f74, [%r11+20];
	fma.rn.f32 	%f75, %f73, %f74, %f72;
	ld.shared.f32 	%f76, [%r7+8];
	ld.shared.f32 	%f77, [%r11+40];
	fma.rn.f32 	%f78, %f76, %f77, %f75;
	ld.shared.f32 	%f79, [%r7+12];
	ld.shared.f32 	%f80, [%r11+60];
	fma.rn.f32 	%f81, %f79, %f80, %f78;
	ld.shared.f32 	%f82, [%r7+16];
	ld.shared.f32 	%f83, [%r11+80];
	fma.rn.f32 	%f16, %f82, %f83, %f81;
	bar.sync 	0;
	add.s32 	%r78, %r86, 5;
	setp.ge.s32 	%p16, %r78, %r55;
	mov.f32 	%f122, 0f00000000;
	or.pred  	%p17, %p3, %p16;
	@%p17 bra 	$L__BB1_17;
	ld.global.f32 	%f122, [%rd29+20];
$L__BB1_17:
	st.shared.f32 	[%r8], %f122;
	add.s32 	%r79, %r91, 5;
	max.s32 	%r80, %r3, %r79;
	setp.ge.s32 	%p18, %r80, %r55;
	mov.f32 	%f123, 0f00000000;
	@%p18 bra 	$L__BB1_19;
	mul.wide.s32 	%rd19, %r90, 4;
	add.s64 	%rd20, %rd1, %rd19;
	ld.global.f32 	%f123, [%rd20];
$L__BB1_19:
	st.shared.f32 	[%r10], %f123;
	bar.sync 	0;
	ld.shared.f32 	%f85, [%r7];
	ld.shared.f32 	%f86, [%r11];
	fma.rn.f32 	%f87, %f85, %f86, %f16;
	ld.shared.f32 	%f88, [%r7+4];
	ld.shared.f32 	%f89, [%r11+20];
	fma.rn.f32 	%f90, %f88, %f89, %f87;
	ld.shared.f32 	%f91, [%r7+8];
	ld.shared.f32 	%f92, [%r11+40];
	fma.rn.f32 	%f93, %f91, %f92, %f90;
	ld.shared.f32 	%f94, [%r7+12];
	ld.shared.f32 	%f95, [%r11+60];
	fma.rn.f32 	%f96, %f94, %f95, %f93;
	ld.shared.f32 	%f97, [%r7+16];
	ld.shared.f32 	%f98, [%r11+80];
	fma.rn.f32 	%f129, %f97, %f98, %f96;
	bar.sync 	0;
	add.s32 	%r92, %r92, 4;
	add.s64 	%rd29, %rd29, 80;
	add.s32 	%r91, %r91, 20;
	add.s32 	%r90, %r90, %r17;
	add.s32 	%r89, %r89, %r17;
	add.s32 	%r88, %r88, %r17;
	add.s32 	%r87, %r87, %r17;
	add.s32 	%r86, %r86, 20;
	add.s32 	%r85, %r85, 20;
	setp.ne.s32 	%p19, %r92, 0;
	@%p19 bra 	$L__BB1_3;
$L__BB1_20:
	setp.eq.s32 	%p20, %r12, 0;
	@%p20 bra 	$L__BB1_27;
	mul.lo.s32 	%r81, %r93, 5;
	add.s32 	%r97, %r2, %r81;
	mad.lo.s32 	%r98, %r55, %r97, %r3;
	mul.lo.s32 	%r41, %r55, 5;
	add.s32 	%r96, %r9, %r81;
	add.s32 	%r95, %r1, %r81;
	neg.s32 	%r94, %r12;
$L__BB1_22:
	.pragma "nounroll";
	setp.ge.u32 	%p21, %r4, %r55;
	setp.ge.s32 	%p22, %r95, %r55;
	mov.f32 	%f127, 0f00000000;
	or.pred  	%p23, %p21, %p22;
	@%p23 bra 	$L__BB1_24;
	mul.wide.u32 	%rd21, %r96, 4;
	add.s64 	%rd22, %rd2, %rd21;
	ld.global.f32 	%f127, [%rd22];
$L__BB1_24:
	st.shared.f32 	[%r8], %f127;
	max.s32 	%r82, %r3, %r97;
	setp.ge.s32 	%p24, %r82, %r55;
	mov.f32 	%f128, 0f00000000;
	@%p24 bra 	$L__BB1_26;
	mul.wide.s32 	%rd23, %r98, 4;
	add.s64 	%rd24, %rd1, %rd23;
	ld.global.f32 	%f128, [%rd24];
$L__BB1_26:
	st.shared.f32 	[%r10], %f128;
	bar.sync 	0;
	ld.shared.f32 	%f101, [%r7];
	ld.shared.f32 	%f102, [%r11];
	fma.rn.f32 	%f103, %f101, %f102, %f129;
	ld.shared.f32 	%f104, [%r7+4];
	ld.shared.f32 	%f105, [%r11+20];
	fma.rn.f32 	%f106, %f104, %f105, %f103;
	ld.shared.f32 	%f107, [%r7+8];
	ld.shared.f32 	%f108, [%r11+40];
	fma.rn.f32 	%f109, %f107, %f108, %f106;
	ld.shared.f32 	%f110, [%r7+12];
	ld.shared.f32 	%f111, [%r11+60];
	fma.rn.f32 	%f112, %f110, %f111, %f109;
	ld.shared.f32 	%f113, [%r7+16];
	ld.shared.f32 	%f114, [%r11+80];
	fma.rn.f32 	%f129, %f113, %f114, %f112;
	bar.sync 	0;
	add.s32 	%r98, %r98, %r41;
	add.s32 	%r97, %r97, 5;
	add.s32 	%r96, %r96, 5;
	add.s32 	%r95, %r95, 5;
	add.s32 	%r94, %r94, 1;
	setp.ne.s32 	%p25, %r94, 0;
	@%p25 bra 	$L__BB1_22;
$L__BB1_27:
	max.s32 	%r83, %r4, %r3;
	setp.ge.s32 	%p26, %r83, %r55;
	@%p26 bra 	$L__BB1_29;
	ld.param.u64 	%rd28, [_Z10matMulGPU5PfS_S_i_param_2];
	mad.lo.s32 	%r84, %r55, %r4, %r3;
	cvta.to.global.u64 	%rd25, %rd28;
	mul.wide.s32 	%rd26, %r84, 4;
	add.s64 	%rd27, %rd25, %rd26;
	st.global.f32 	[%rd27], %f129;
$L__BB1_29:
	ret;

}
	// .globl	_Z11matMulGPU10PfS_S_i
.visible .entry _Z11matMulGPU10PfS_S_i(
	.param .u64 .ptr .align 1 _Z11matMulGPU10PfS_S_i_param_0,
	.param .u64 .ptr .align 1 _Z11matMulGPU10PfS_S_i_param_1,
	.param .u64 .ptr .align 1 _Z11matMulGPU10PfS_S_i_param_2,
	.param .u32 _Z11matMulGPU10PfS_S_i_param_3
)
{
	.reg .pred 	%p<19>;
	.reg .b32 	%r<71>;
	.reg .b32 	%f<127>;
	.reg .b64 	%rd<25>;
	// demoted variable
	.shared .align 4 .b8 _ZZ11matMulGPU10PfS_S_iE3sFA[400];
	// demoted variable
	.shared .align 4 .b8 _ZZ11matMulGPU10PfS_S_iE3sFB[400];
	ld.param.u64 	%rd7, [_Z11matMulGPU10PfS_S_i_param_0];
	ld.param.u64 	%rd8, [_Z11matMulGPU10PfS_S_i_param_1];
	ld.param.u64 	%rd6, [_Z11matMulGPU10PfS_S_i_param_2];
	ld.param.u32 	%r34, [_Z11matMulGPU10PfS_S_i_param_3];
	cvta.to.global.u64 	%rd1, %rd8;
	cvta.to.global.u64 	%rd2, %rd7;
	mov.u32 	%r1, %tid.x;
	mov.u32 	%r2, %tid.y;
	mov.u32 	%r35, %ctaid.x;
	mov.u32 	%r36, %ntid.x;
	mad.lo.s32 	%r3, %r35, %r36, %r1;
	mov.u32 	%r37, %ctaid.y;
	mov.u32 	%r38, %ntid.y;
	mad.lo.s32 	%r4, %r37, %r38, %r2;
	setp.lt.s32 	%p1, %r34, 1;
	mov.f32 	%f126, 0f00000000;
	@%p1 bra 	$L__BB2_19;
	add.s32 	%r5, %r34, 9;
	mul.lo.s32 	%r40, %r2, 40;
	mov.u32 	%r41, _ZZ11matMulGPU10PfS_S_iE3sFA;
	add.s32 	%r6, %r41, %r40;
	shl.b32 	%r42, %r1, 2;
	add.s32 	%r7, %r6, %r42;
	mul.lo.s32 	%r8, %r34, %r4;
	add.s32 	%r64, %r8, %r1;
	mov.u32 	%r43, _ZZ11matMulGPU10PfS_S_iE3sFB;
	add.s32 	%r11, %r43, %r42;
	add.s32 	%r10, %r11, %r40;
	setp.lt.u32 	%p2, %r34, 11;
	mov.f32 	%f126, 0f00000000;
	mov.b32 	%r70, 0;
	@%p2 bra 	$L__BB2_13;
	mul.hi.u32 	%r45, %r5, -858993459;
	shr.u32 	%r46, %r45, 3;
	and.b32  	%r47, %r46, 268435454;
	neg.s32 	%r69, %r47;
	mul.wide.u32 	%rd9, %r64, 4;
	add.s64 	%rd10, %rd9, %rd2;
	add.s64 	%rd24, %rd10, 40;
	add.s32 	%r48, %r2, 10;
	mad.lo.s32 	%r66, %r34, %r48, %r3;
	mul.lo.s32 	%r14, %r34, 20;
	mad.lo.s32 	%r65, %r2, %r34, %r3;
	mov.f32 	%f126, 0f00000000;
	mov.b32 	%r68, 10;
	mov.u32 	%r63, %r1;
	mov.u32 	%r67, %r2;
$L__BB2_3:
	setp.ge.u32 	%p3, %r4, %r34;
	setp.ge.s32 	%p4, %r63, %r34;
	mov.f32 	%f118, 0f00000000;
	or.pred  	%p5, %p3, %p4;
	@%p5 bra 	$L__BB2_5;
	mul.wide.u32 	%rd11, %r64, 4;
	add.s64 	%rd12, %rd2, %rd11;
	ld.global.f32 	%f118, [%rd12];
$L__BB2_5:
	st.shared.f32 	[%r7], %f118;
	max.s32 	%r49, %r3, %r67;
	setp.ge.s32 	%p6, %r49, %r34;
	mov.f32 	%f119, 0f00000000;
	@%p6 bra 	$L__BB2_7;
	mul.wide.s32 	%rd13, %r65, 4;
	add.s64 	%rd14, %rd1, %rd13;
	ld.global.f32 	%f119, [%rd14];
$L__BB2_7:
	st.shared.f32 	[%r10], %f119;
	bar.sync 	0;
	ld.shared.f32 	%f27, [%r6];
	ld.shared.f32 	%f28, [%r11];
	fma.rn.f32 	%f29, %f27, %f28, %f126;
	ld.shared.f32 	%f30, [%r6+4];
	ld.shared.f32 	%f31, [%r11+40];
	fma.rn.f32 	%f32, %f30, %f31, %f29;
	ld.shared.f32 	%f33, [%r6+8];
	ld.shared.f32 	%f34, [%r11+80];
	fma.rn.f32 	%f35, %f33, %f34, %f32;
	ld.shared.f32 	%f36, [%r6+12];
	ld.shared.f32 	%f37, [%r11+120];
	fma.rn.f32 	%f38, %f36, %f37, %f35;
	ld.shared.f32 	%f39, [%r6+16];
	ld.shared.f32 	%f40, [%r11+160];
	fma.rn.f32 	%f41, %f39, %f40, %f38;
	ld.shared.f32 	%f42, [%r6+20];
	ld.shared.f32 	%f43, [%r11+200];
	fma.rn.f32 	%f44, %f42, %f43, %f41;
	ld.shared.f32 	%f45, [%r6+24];
	ld.shared.f32 	%f46, [%r11+240];
	fma.rn.f32 	%f47, %f45, %f46, %f44;
	ld.shared.f32 	%f48, [%r6+28];
	ld.shared.f32 	%f49, [%r11+280];
	fma.rn.f32 	%f50, %f48, %f49, %f47;
	ld.shared.f32 	%f51, [%r6+32];
	ld.shared.f32 	%f52, [%r11+320];
	fma.rn.f32 	%f53, %f51, %f52, %f50;
	ld.shared.f32 	%f54, [%r6+36];
	ld.shared.f32 	%f55, [%r11+360];
	fma.rn.f32 	%f6, %f54, %f55, %f53;
	bar.sync 	0;
	add.s32 	%r50, %r63, 10;
	setp.ge.s32 	%p8, %r50, %r34;
	mov.f32 	%f120, 0f00000000;
	or.pred  	%p9, %p3, %p8;
	@%p9 bra 	$L__BB2_9;
	ld.global.f32 	%f120, [%rd24];
$L__BB2_9:
	st.shared.f32 	[%r7], %f120;
	add.s32 	%r51, %r67, 10;
	max.s32 	%r52, %r3, %r51;
	setp.ge.s32 	%p10, %r52, %r34;
	mov.f32 	%f121, 0f00000000;
	@%p10 bra 	$L__BB2_11;
	mul.wide.s32 	%rd15, %r66, 4;
	add.s64 	%rd16, %rd1, %rd15;
	ld.global.f32 	%f121, [%rd16];
$L__BB2_11:
	st.shared.f32 	[%r10], %f121;
	bar.sync 	0;
	ld.shared.f32 	%f57, [%r6];
	ld.shared.f32 	%f58, [%r11];
	fma.rn.f32 	%f59, %f57, %f58, %f6;
	ld.shared.f32 	%f60, [%r6+4];
	ld.shared.f32 	%f61, [%r11+40];
	fma.rn.f32 	%f62, %f60, %f61, %f59;
	ld.shared.f32 	%f63, [%r6+8];
	ld.shared.f32 	%f64, [%r11+80];
	fma.rn.f32 	%f65, %f63, %f64, %f62;
	ld.shared.f32 	%f66, [%r6+12];
	ld.shared.f32 	%f67, [%r11+120];
	fma.rn.f32 	%f68, %f66, %f67, %f65;
	ld.shared.f32 	%f69, [%r6+16];
	ld.shared.f32 	%f70, [%r11+160];
	fma.rn.f32 	%f71, %f69, %f70, %f68;
	ld.shared.f32 	%f72, [%r6+20];
	ld.shared.f32 	%f73, [%r11+200];
	fma.rn.f32 	%f74, %f72, %f73, %f71;
	ld.shared.f32 	%f75, [%r6+24];
	ld.shared.f32 	%f76, [%r11+240];
	fma.rn.f32 	%f77, %f75, %f76, %f74;
	ld.shared.f32 	%f78, [%r6+28];
	ld.shared.f32 	%f79, [%r11+280];
	fma.rn.f32 	%f80, %f78, %f79, %f77;
	ld.shared.f32 	%f81, [%r6+32];
	ld.shared.f32 	%f82, [%r11+320];
	fma.rn.f32 	%f83, %f81, %f82, %f80;
	ld.shared.f32 	%f84, [%r6+36];
	ld.shared.f32 	%f85, [%r11+360];
	fma.rn.f32 	%f126, %f84, %f85, %f83;
	bar.sync 	0;
	add.s32 	%r69, %r69, 2;
	add.s32 	%r68, %r68, 20;
	add.s64 	%rd24, %rd24, 80;
	add.s32 	%r67, %r67, 20;
	add.s32 	%r66, %r66, %r14;
	add.s32 	%r65, %r65, %r14;
	add.s32 	%r64, %r64, 20;
	add.s32 	%r63, %r63, 20;
	setp.ne.s32 	%p11, %r69, 0;
	@%p11 bra 	$L__BB2_3;
	add.s32 	%r70, %r68, -10;
$L__BB2_13:
	mul.hi.u32 	%r53, %r5, -858993459;
	shr.u32 	%r54, %r53, 3;
	and.b32  	%r55, %r54, 1;
	setp.eq.b32 	%p12, %r55, 1;
	not.pred 	%p13, %p12;
	@%p13 bra 	$L__BB2_19;
	setp.ge.u32 	%p14, %r4, %r34;
	add.s32 	%r32, %r70, %r1;
	setp.ge.s32 	%p15, %r32, %r34;
	mov.f32 	%f124, 0f00000000;
	or.pred  	%p16, %p14, %p15;
	@%p16 bra 	$L__BB2_16;
	add.s32 	%r57, %r32, %r8;
	mul.wide.u32 	%rd17, %r57, 4;
	add.s64 	%rd18, %rd2, %rd17;
	ld.global.f32 	%f124, [%rd18];
$L__BB2_16:
	st.shared.f32 	[%r7], %f124;
	add.s32 	%r33, %r70, %r2;
	max.s32 	%r59, %r3, %r33;
	setp.ge.s32 	%p17, %r59, %r34;
	mov.f32 	%f125, 0f00000000;
	@%p17 bra 	$L__BB2_18;
	mad.lo.s32 	%r60, %r33, %r34, %r3;
	mul.wide.s32 	%rd19, %r60, 4;
	add.s64 	%rd20, %rd1, %rd19;
	ld.global.f32 	%f125, [%rd20];
$L__BB2_18:
	st.shared.f32 	[%r10], %f125;
	bar.sync 	0;
	ld.shared.f32 	%f88, [%r6];
	ld.shared.f32 	%f89, [%r11];
	fma.rn.f32 	%f90, %f88, %f89, %f126;
	ld.shared.f32 	%f91, [%r6+4];
	ld.shared.f32 	%f92, [%r11+40];
	fma.rn.f32 	%f93, %f91, %f92, %f90;
	ld.shared.f32 	%f94, [%r6+8];
	ld.shared.f32 	%f95, [%r11+80];
	fma.rn.f32 	%f96, %f94, %f95, %f93;
	ld.shared.f32 	%f97, [%r6+12];
	ld.shared.f32 	%f98, [%r11+120];
	fma.rn.f32 	%f99, %f97, %f98, %f96;
	ld.shared.f32 	%f100, [%r6+16];
	ld.shared.f32 	%f101, [%r11+160];
	fma.rn.f32 	%f102, %f100, %f101, %f99;
	ld.shared.f32 	%f103, [%r6+20];
	ld.shared.f32 	%f104, [%r11+200];
	fma.rn.f32 	%f105, %f103, %f104, %f102;
	ld.shared.f32 	%f106, [%r6+24];
	ld.shared.f32 	%f107, [%r11+240];
	fma.rn.f32 	%f108, %f106, %f107, %f105;
	ld.shared.f32 	%f109, [%r6+28];
	ld.shared.f32 	%f110, [%r11+280];
	fma.rn.f32 	%f111, %f109, %f110, %f108;
	ld.shared.f32 	%f112, [%r6+32];
	ld.shared.f32 	%f113, [%r11+320];
	fma.rn.f32 	%f114, %f112, %f113, %f111;
	ld.shared.f32 	%f115, [%r6+36];
	ld.shared.f32 	%f116, [%r11+360];
	fma.rn.f32 	%f126, %f115, %f116, %f114;
	bar.sync 	0;
$L__BB2_19:
	max.s32 	%r61, %r4, %r3;
	setp.ge.s32 	%p18, %r61, %r34;
	@%p18 bra 	$L__BB2_21;
	mad.lo.s32 	%r62, %r34, %r4, %r3;
	cvta.to.global.u64 	%rd21, %rd6;
	mul.wide.s32 	%rd22, %r62, 4;
	add.s64 	%rd23, %rd21, %rd22;
	st.global.f32 	[%rd23], %f126;
$L__BB2_21:
	ret;

}
	// .globl	_Z11matMulGPU20PfS_S_i
.visible .entry _Z11matMulGPU20PfS_S_i(
	.param .u64 .ptr .align 1 _Z11matMulGPU20PfS_S_i_param_0,
	.param .u64 .ptr .align 1 _Z11matMulGPU20PfS_S_i_param_1,
	.param .u64 .ptr .align 1 _Z11matMulGPU20PfS_S_i_param_2,
	.param .u32 _Z11matMulGPU20PfS_S_i_param_3
)
{
	.reg .pred 	%p<8>;
	.reg .b32 	%r<43>;
	.reg .b32 	%f<75>;
	.reg .b64 	%rd<13>;
	// demoted variable
	.shared .align 4 .b8 _ZZ11matMulGPU20PfS_S_iE3sFA[1600];
	// demoted variable
	.shared .align 4 .b8 _ZZ11matMulGPU20PfS_S_iE3sFB[1600];
	ld.param.u64 	%rd3, [_Z11matMulGPU20PfS_S_i_param_0];
	ld.param.u64 	%rd4, [_Z11matMulGPU20PfS_S_i_param_1];
	ld.param.u64 	%rd5, [_Z11matMulGPU20PfS_S_i_param_2];
	ld.param.u32 	%r23, [_Z11matMulGPU20PfS_S_i_param_3];
	mov.u32 	%r38, %tid.x;
	mov.u32 	%r40, %tid.y;
	mov.u32 	%r24, %ctaid.x;
	mov.u32 	%r25, %ntid.x;
	mad.lo.s32 	%r3, %r24, %r25, %r38;
	mov.u32 	%r26, %ctaid.y;
	mov.u32 	%r27, %ntid.y;
	mad.lo.s32 	%r4, %r26, %r27, %r40;
	setp.lt.s32 	%p1, %r23, 1;
	mov.f32 	%f74, 0f00000000;
	@%p1 bra 	$L__BB3_7;
	add.s32 	%r28, %r23, 19;
	mul.hi.u32 	%r29, %r28, -858993459;
	shr.u32 	%r30, %r29, 4;
	mul.lo.s32 	%r31, %r40, 80;
	mov.u32 	%r32, _ZZ11matMulGPU20PfS_S_iE3sFA;
	add.s32 	%r5, %r32, %r31;
	shl.b32 	%r33, %r38, 2;
	add.s32 	%r6, %r5, %r33;
	mov.u32 	%r34, _ZZ11matMulGPU20PfS_S_iE3sFB;
	add.s32 	%r8, %r34, %r33;
	add.s32 	%r7, %r8, %r31;
	neg.s32 	%r42, %r30;
	mad.lo.s32 	%r41, %r40, %r23, %r3;
	mul.lo.s32 	%r11, %r23, 20;
	mad.lo.s32 	%r39, %r23, %r4, %r38;
	cvta.to.global.u64 	%rd1, %rd3;
	cvta.to.global.u64 	%rd2, %rd4;
	mov.f32 	%f74, 0f00000000;
$L__BB3_2:
	setp.ge.u32 	%p2, %r4, %r23;
	setp.ge.s32 	%p3, %r38, %r23;
	mov.f32 	%f72, 0f00000000;
	or.pred  	%p4, %p2, %p3;
	@%p4 bra 	$L__BB3_4;
	mul.wide.u32 	%rd6, %r39, 4;
	add.s64 	%rd7, %rd1, %rd6;
	ld.global.f32 	%f72, [%rd7];
$L__BB3_4:
	st.shared.f32 	[%r6], %f72;
	max.s32 	%r35, %r3, %r40;
	setp.ge.s32 	%p5, %r35, %r23;
	mov.f32 	%f73, 0f00000000;
	@%p5 bra 	$L__BB3_6;
	mul.wide.s32 	%rd8, %r41, 4;
	add.s64 	%rd9, %rd2, %rd8;
	ld.global.f32 	%f73, [%rd9];
$L__BB3_6:
	st.shared.f32 	[%r7], %f73;
	bar.sync 	0;
	ld.shared.f32 	%f12, [%r5];
	ld.shared.f32 	%f13, [%r8];
	fma.rn.f32 	%f14, %f12, %f13, %f74;
	ld.shared.f32 	%f15, [%r5+4];
	ld.shared.f32 	%f16, [%r8+80];
	fma.rn.f32 	%f17, %f15, %f16, %f14;
	ld.shared.f32 	%f18, [%r5+8];
	ld.shared.f32 	%f19, [%r8+160];
	fma.rn.f32 	%f20, %f18, %f19, %f17;
	ld.shared.f32 	%f21, [%r5+12];
	ld.shared.f32 	%f22, [%r8+240];
	fma.rn.f32 	%f23, %f21, %f22, %f20;
	ld.shared.f32 	%f24, [%r5+16];
	ld.shared.f32 	%f25, [%r8+320];
	fma.rn.f32 	%f26, %f24, %f25, %f23;
	ld.shared.f32 	%f27, [%r5+20];
	ld.shared.f32 	%f28, [%r8+400];
	fma.rn.f32 	%f29, %f27, %f28, %f26;
	ld.shared.f32 	%f30, [%r5+24];
	ld.shared.f32 	%f31, [%r8+480];
	fma.rn.f32 	%f32, %f30, %f31, %f29;
	ld.shared.f32 	%f33, [%r5+28];
	ld.shared.f32 	%f34, [%r8+560];
	fma.rn.f32 	%f35, %f33, %f34, %f32;
	ld.shared.f32 	%f36, [%r5+32];
	ld.shared.f32 	%f37, [%r8+640];
	fma.rn.f32 	%f38, %f36, %f37, %f35;
	ld.shared.f32 	%f39, [%r5+36];
	ld.shared.f32 	%f40, [%r8+720];
	fma.rn.f32 	%f41, %f39, %f40, %f38;
	ld.shared.f32 	%f42, [%r5+40];
	ld.shared.f32 	%f43, [%r8+800];
	fma.rn.f32 	%f44, %f42, %f43, %f41;
	ld.shared.f32 	%f45, [%r5+44];
	ld.shared.f32 	%f46, [%r8+880];
	fma.rn.f32 	%f47, %f45, %f46, %f44;
	ld.shared.f32 	%f48, [%r5+48];
	ld.shared.f32 	%f49, [%r8+960];
	fma.rn.f32 	%f50, %f48, %f49, %f47;
	ld.shared.f32 	%f51, [%r5+52];
	ld.shared.f32 	%f52, [%r8+1040];
	fma.rn.f32 	%f53, %f51, %f52, %f50;
	ld.shared.f32 	%f54, [%r5+56];
	ld.shared.f32 	%f55, [%r8+1120];
	fma.rn.f32 	%f56, %f54, %f55, %f53;
	ld.shared.f32 	%f57, [%r5+60];
	ld.shared.f32 	%f58, [%r8+1200];
	fma.rn.f32 	%f59, %f57, %f58, %f56;
	ld.shared.f32 	%f60, [%r5+64];
	ld.shared.f32 	%f61, [%r8+1280];
	fma.rn.f32 	%f62, %f60, %f61, %f59;
	ld.shared.f32 	%f63, [%r5+68];
	ld.shared.f32 	%f64, [%r8+1360];
	fma.rn.f32 	%f65, %f63, %f64, %f62;
	ld.shared.f32 	%f66, [%r5+72];
	ld.shared.f32 	%f67, [%r8+1440];
	fma.rn.f32 	%f68, %f66, %f67, %f65;
	ld.shared.f32 	%f69, [%r5+76];
	ld.shared.f32 	%f70, [%r8+1520];
	fma.rn.f32 	%f74, %f69, %f70, %f68;
	bar.sync 	0;
	add.s32 	%r42, %r42, 1;
	setp.ne.s32 	%p6, %r42, 0;
	add.s32 	%r41, %r41, %r11;
	add.s32 	%r40, %r40, 20;
	add.s32 	%r39, %r39, 20;
	add.s32 	%r38, %r38, 20;
	@%p6 bra 	$L__BB3_2;
$L__BB3_7:
	max.s32 	%r36, %r4, %r3;
	setp.ge.s32 	%p7, %r36, %r23;
	@%p7 bra 	$L__BB3_9;
	mad.lo.s32 	%r37, %r23, %r4, %r3;
	cvta.to.global.u64 	%rd10, %rd5;
	mul.wide.s32 	%rd11, %r37, 4;
	add.s64 	%rd12, %rd10, %rd11;
	st.global.f32 	[%rd12], %f74;
$L__BB3_9:
	ret;

}
	// .globl	_Z11matMulGPU25PfS_S_i
.visible .entry _Z11matMulGPU25PfS_S_i(
	.param .u64 .ptr .align 1 _Z11matMulGPU25PfS_S_i_param_0,
	.param .u64 .ptr .align 1 _Z11matMulGPU25PfS_S_i_param_1,
	.param .u64 .ptr .align 1 _Z11matMulGPU25PfS_S_i_param_2,
	.param .u32 _Z11matMulGPU25PfS_S_i_param_3
)
{
	.reg .pred 	%p<8>;
	.reg .b32 	%r<43>;
	.reg .b32 	%f<90>;
	.reg .b64 	%rd<13>;
	// demoted variable
	.shared .align 4 .b8 _ZZ11matMulGPU25PfS_S_iE3sFA[2500];
	// demoted variable
	.shared .align 4 .b8 _ZZ11matMulGPU25PfS_S_iE3sFB[2500];
	ld.param.u64 	%rd3, [_Z11matMulGPU25PfS_S_i_param_0];
	ld.param.u64 	%rd4, [_Z11matMulGPU25PfS_S_i_param_1];
	ld.param.u64 	%rd5, [_Z11matMulGPU25PfS_S_i_param_2];
	ld.param.u32 	%r23, [_Z11matMulGPU25PfS_S_i_param_3];
	mov.u32 	%r38, %tid.x;
	mov.u32 	%r40, %tid.y;
	mov.u32 	%r24, %ctaid.x;
	mov.u32 	%r25, %ntid.x;
	mad.lo.s32 	%r3, %r24, %r25, %r38;
	mov.u32 	%r26, %ctaid.y;
	mov.u32 	%r27, %ntid.y;
	mad.lo.s32 	%r4, %r26, %r27, %r40;
	setp.lt.s32 	%p1, %r23, 1;
	mov.f32 	%f89, 0f00000000;
	@%p1 bra 	$L__BB4_7;
	add.s32 	%r28, %r23, 24;
	mul.hi.u32 	%r29, %r28, 1374389535;
	shr.u32 	%r30, %r29, 3;
	mul.lo.s32 	%r31, %r40, 100;
	mov.u32 	%r32, _ZZ11matMulGPU25PfS_S_iE3sFA;
	add.s32 	%r5, %r32, %r31;
	shl.b32 	%r33, %r38, 2;
	add.s32 	%r6, %r5, %r33;
	mov.u32 	%r34, _ZZ11matMulGPU25PfS_S_iE3sFB;
	add.s32 	%r8, %r34, %r33;
	add.s32 	%r7, %r8, %r31;
	neg.s32 	%r42, %r30;
	mad.lo.s32 	%r41, %r40, %r23, %r3;
	mul.lo.s32 	%r11, %r23, 25;
	mad.lo.s32 	%r39, %r23, %r4, %r38;
	cvta.to.global.u64 	%rd1, %rd3;
	cvta.to.global.u64 	%rd2, %rd4;
	mov.f32 	%f89, 0f00000000;
$L__BB4_2:
	setp.ge.u32 	%p2, %r4, %r23;
	setp.ge.s32 	%p3, %r38, %r23;
	mov.f32 	%f87, 0f00000000;
	or.pred  	%p4, %p2, %p3;
	@%p4 bra 	$L__BB4_4;
	mul.wide.u32 	%rd6, %r39, 4;
	add.s64 	%rd7, %rd1, %rd6;
	ld.global.f32 	%f87, [%rd7];
$L__BB4_4:
	st.shared.f32 	[%r6], %f87;
	max.s32 	%r35, %r3, %r40;
	setp.ge.s32 	%p5, %r35, %r23;
	mov.f32 	%f88, 0f00000000;
	@%p5 bra 	$L__BB4_6;
	mul.wide.s32 	%rd8, %r41, 4;
	add.s64 	%rd9, %rd2, %rd8;
	ld.global.f32 	%f88, [%rd9];
$L__BB4_6:
	st.shared.f32 	[%r7], %f88;
	bar.sync 	0;
	ld.shared.f32 	%f12, [%r5];
	ld.shared.f32 	%f13, [%r8];
	fma.rn.f32 	%f14, %f12, %f13, %f89;
	ld.shared.f32 	%f15, [%r5+4];
	ld.shared.f32 	%f16, [%r8+100];
	fma.rn.f32 	%f17, %f15, %f16, %f14;
	ld.shared.f32 	%f18, [%r5+8];
	ld.shared.f32 	%f19, [%r8+200];
	fma.rn.f32 	%f20, %f18, %f19, %f17;
	ld.shared.f32 	%f21, [%r5+12];
	ld.shared.f32 	%f22, [%r8+300];
	fma.rn.f32 	%f23, %f21, %f22, %f20;
	ld.shared.f32 	%f24, [%r5+16];
	ld.shared.f32 	%f25, [%r8+400];
	fma.rn.f32 	%f26, %f24, %f25, %f23;
	ld.shared.f32 	%f27, [%r5+20];
	ld.shared.f32 	%f28, [%r8+500];
	fma.rn.f32 	%f29, %f27, %f28, %f26;
	ld.shared.f32 	%f30, [%r5+24];
	ld.shared.f32 	%f31, [%r8+600];
	fma.rn.f32 	%f32, %f30, %f31, %f29;
	ld.shared.f32 	%f33, [%r5+28];
	ld.shared.f32 	%f34, [%r8+700];
	fma.rn.f32 	%f35, %f33, %f34, %f32;
	ld.shared.f32 	%f36, [%r5+32];
	ld.shared.f32 	%f37, [%r8+800];
	fma.rn.f32 	%f38, %f36, %f37, %f35;
	ld.shared.f32 	%f39, [%r5+36];
	ld.shared.f32 	%f40, [%r8+900];
	fma.rn.f32 	%f41, %f39, %f40, %f38;
	ld.shared.f32 	%f42, [%r5+40];
	ld.shared.f32 	%f43, [%r8+1000];
	fma.rn.f32 	%f44, %f42, %f43, %f41;
	ld.shared.f32 	%f45, [%r5+44];
	ld.shared.f32 	%f46, [%r8+1100];
	fma.rn.f32 	%f47, %f45, %f46, %f44;
	ld.shared.f32 	%f48, [%r5+48];
	ld.shared.f32 	%f49, [%r8+1200];
	fma.rn.f32 	%f50, %f48, %f49, %f47;
	ld.shared.f32 	%f51, [%r5+52];
	ld.shared.f32 	%f52, [%r8+1300];
	fma.rn.f32 	%f53, %f51, %f52, %f50;
	ld.shared.f32 	%f54, [%r5+56];
	ld.shared.f32 	%f55, [%r8+1400];
	fma.rn.f32 	%f56, %f54, %f55, %f53;
	ld.shared.f32 	%f57, [%r5+60];
	ld.shared.f32 	%f58, [%r8+1500];
	fma.rn.f32 	%f59, %f57, %f58, %f56;
	ld.shared.f32 	%f60, [%r5+64];
	ld.shared.f32 	%f61, [%r8+1600];
	fma.rn.f32 	%f62, %f60, %f61, %f59;
	ld.shared.f32 	%f63, [%r5+68];
	ld.shared.f32 	%f64, [%r8+1700];
	fma.rn.f32 	%f65, %f63, %f64, %f62;
	ld.shared.f32 	%f66, [%r5+72];
	ld.shared.f32 	%f67, [%r8+1800];
	fma.rn.f32 	%f68, %f66, %f67, %f65;
	ld.shared.f32 	%f69, [%r5+76];
	ld.shared.f32 	%f70, [%r8+1900];
	fma.rn.f32 	%f71, %f69, %f70, %f68;
	ld.shared.f32 	%f72, [%r5+80];
	ld.shared.f32 	%f73, [%r8+2000];
	fma.rn.f32 	%f74, %f72, %f73, %f71;
	ld.shared.f32 	%f75, [%r5+84];
	ld.shared.f32 	%f76, [%r8+2100];
	fma.rn.f32 	%f77, %f75, %f76, %f74;
	ld.shared.f32 	%f78, [%r5+88];
	ld.shared.f32 	%f79, [%r8+2200];
	fma.rn.f32 	%f80, %f78, %f79, %f77;
	ld.shared.f32 	%f81, [%r5+92];
	ld.shared.f32 	%f82, [%r8+2300];
	fma.rn.f32 	%f83, %f81, %f82, %f80;
	ld.shared.f32 	%f84, [%r5+96];
	ld.shared.f32 	%f85, [%r8+2400];
	fma.rn.f32 	%f89, %f84, %f85, %f83;
	bar.sync 	0;
	add.s32 	%r42, %r42, 1;
	setp.ne.s32 	%p6, %r42, 0;
	add.s32 	%r41, %r41, %r11;
	add.s32 	%r40, %r40, 25;
	add.s32 	%r39, %r39, 25;
	add.s32 	%r38, %r38, 25;
	@%p6 bra 	$L__BB4_2;
$L__BB4_7:
	max.s32 	%r36, %r4, %r3;
	setp.ge.s32 	%p7, %r36, %r23;
	@%p7 bra 	$L__BB4_9;
	mad.lo.s32 	%r37, %r23, %r4, %r3;
	cvta.to.global.u64 	%rd10, %rd5;
	mul.wide.s32 	%rd11, %r37, 4;
	add.s64 	%rd12, %rd10, %rd11;
	st.global.f32 	[%rd12], %f89;
$L__BB4_9:
	ret;

}


// ===== COMPILED SASS (sm_100) =====

	.target	sm_100

	.elftype	@"ET_EXEC"


//--------------------- .note.nv.tkinfo           --------------------------
	.section	.note.nv.tkinfo,"",@"SHT_NOTE"
	.sectionflags	@"SHF_NOTE_NV_TKINFO"
	.tkinfo
        /*0018*/ 	.word	0x00000002
        /*0030*/ 	.string	""
        /*0030*/ 	.string	"ptxas"
        /*0030*/ 	.string	"Cuda compilation tools, release 13.0, V13.0.88"
        /*0030*/ 	.string	"Build cuda_13.0.r13.0/compiler.36424714_0"
        /*0030*/ 	.string	"-arch sm_100 -m 64 "



//--------------------- .note.nv.cuinfo           --------------------------
	.section	.note.nv.cuinfo,"",@"SHT_NOTE"
	.sectionflags	@"SHF_NOTE_NV_CUINFO"
        /*0018*/ 	.short	0x0002
        /*001a*/ 	.short	0x0064
        /*001c*/ 	.short	0x0082
	.zero		2


//--------------------- .nv.info                  --------------------------
	.section	.nv.info,"",@"SHT_CUDA_INFO"
	.align	4


	//----- nvinfo : EIATTR_REGCOUNT
	.align		4
        /*0000*/ 	.byte	0x04, 0x2f
        /*0002*/ 	.short	(.L_1 - .L_0)
	.align		4
.L_0:
        /*0004*/ 	.word	index@(_Z10matMulGPU2PfS_S_i)
        /*0008*/ 	.word	0x00000020


	//----- nvinfo : EIATTR_FRAME_SIZE
	.align		4
.L_1:
        /*000c*/ 	.byte	0x04, 0x11
        /*000e*/ 	.short	(.L_3 - .L_2)
	.align		4
.L_2:
        /*0010*/ 	.word	index@(_Z10matMulGPU2PfS_S_i)
        /*0014*/ 	.word	0x00000000


	//----- nvinfo : EIATTR_REGCOUNT
	.align		4
.L_3:
        /*0018*/ 	.byte	0x04, 0x2f
        /*001a*/ 	.short	(.L_5 - .L_4)
	.align		4
.L_4:
        /*001c*/ 	.word	index@(_Z10matMulGPU5PfS_S_i)
        /*0020*/ 	.word	0x00000020


	//----- nvinfo : EIATTR_FRAME_SIZE
	.align		4
.L_5:
        /*0024*/ 	.byte	0x04, 0x11
        /*0026*/ 	.short	(.L_7 - .L_6)
	.align		4
.L_6:
        /*0028*/ 	.word	index@(_Z10matMulGPU5PfS_S_i)
        /*002c*/ 	.word	0x00000000


	//----- nvinfo : EIATTR_REGCOUNT
	.align		4
.L_7:
        /*0030*/ 	.byte	0x04, 0x2f
        /*0032*/ 	.short	(.L_9 - .L_8)
	.align		4
.L_8:
        /*0034*/ 	.word	index@(_Z11matMulGPU10PfS_S_i)
        /*0038*/ 	.word	0x00000020


	//----- nvinfo : EIATTR_FRAME_SIZE
	.align		4
.L_9:
        /*003c*/ 	.byte	0x04, 0x11
        /*003e*/ 	.short	(.L_11 - .L_10)
	.align		4
.L_10:
        /*0040*/ 	.word	index@(_Z11matMulGPU10PfS_S_i)
        /*0044*/ 	.word	0x00000000


	//----- nvinfo : EIATTR_REGCOUNT
	.align		4
.L_11:
        /*0048*/ 	.byte	0x04, 0x2f
        /*004a*/ 	.short	(.L_13 - .L_12)
	.align		4
.L_12:
        /*004c*/ 	.word	index@(_Z11matMulGPU20PfS_S_i)
        /*0050*/ 	.word	0x00000020


	//----- nvinfo : EIATTR_FRAME_SIZE
	.align		4
.L_13:
        /*0054*/ 	.byte	0x04, 0x11
        /*0056*/ 	.short	(.L_15 - .L_14)
	.align		4
.L_14:
        /*0058*/ 	.word	index@(_Z11matMulGPU20PfS_S_i)
        /*005c*/ 	.word	0x00000000


	//----- nvinfo : EIATTR_REGCOUNT
	.align		4
.L_15:
        /*0060*/ 	.byte	0x04, 0x2f
        /*0062*/ 	.short	(.L_17 - .L_16)
	.align		4
.L_16:
        /*0064*/ 	.word	index@(_Z11matMulGPU25PfS_S_i)
        /*0068*/ 	.word	0x00000020


	//----- nvinfo : EIATTR_FRAME_SIZE
	.align		4
.L_17:
        /*006c*/ 	.byte	0x04, 0x11
        /*006e*/ 	.short	(.L_19 - .L_18)
	.align		4
.L_18:
        /*0070*/ 	.word	index@(_Z11matMulGPU25PfS_S_i)
        /*0074*/ 	.word	0x00000000


	//----- nvinfo : EIATTR_MIN_STACK_SIZE
	.align		4
.L_19:
        /*0078*/ 	.byte	0x04, 0x12
        /*007a*/ 	.short	(.L_21 - .L_20)
	.align		4
.L_20:
        /*007c*/ 	.word	index@(_Z11matMulGPU25PfS_S_i)
        /*0080*/ 	.word	0x00000000


	//----- nvinfo : EIATTR_MIN_STACK_SIZE
	.align		4
.L_21:
        /*0084*/ 	.byte	0x04, 0x12
        /*0086*/ 	.short	(.L_23 - .L_22)
	.align		4
.L_22:
        /*0088*/ 	.word	index@(_Z11matMulGPU20PfS_S_i)
        /*008c*/ 	.word	0x00000000


	//----- nvinfo : EIATTR_MIN_STACK_SIZE
	.align		4
.L_23:
        /*0090*/ 	.byte	0x04, 0x12
        /*0092*/ 	.short	(.L_25 - .L_24)
	.align		4
.L_24:
        /*0094*/ 	.word	index@(_Z11matMulGPU10PfS_S_i)
        /*0098*/ 	.word	0x00000000


	//----- nvinfo : EIATTR_MIN_STACK_SIZE
	.align		4
.L_25:
        /*009c*/ 	.byte	0x04, 0x12
        /*009e*/ 	.short	(.L_27 - .L_26)
	.align		4
.L_26:
        /*00a0*/ 	.word	index@(_Z10matMulGPU5PfS_S_i)
        /*00a4*/ 	.word	0x00000000


	//----- nvinfo : EIATTR_MIN_STACK_SIZE
	.align		4
.L_27:
        /*00a8*/ 	.byte	0x04, 0x12
        /*00aa*/ 	.short	(.L_29 - .L_28)
	.align		4
.L_28:
        /*00ac*/ 	.word	index@(_Z10matMulGPU2PfS_S_i)
        /*00b0*/ 	.word	0x00000000
.L_29:


//--------------------- .nv.compat                --------------------------
	.section	.nv.compat,"",@"SHT_CUDA_COMPAT_INFO"
	.align	4
        /*0000*/ 	.byte	0x02, 0x09, 0x00, 0x00, 0x02, 0x02, 0x01, 0x00, 0x02, 0x05, 0x05, 0x00, 0x03, 0x07, 0x01, 0x01
        /*0010*/ 	.byte	0x02, 0x03, 0x00, 0x00, 0x02, 0x06, 0x01, 0x00, 0x04, 0x0b, 0x08, 0x00, 0x09, 0x00, 0x00, 0x00
        /*0020*/ 	.byte	0x00, 0x00, 0x00, 0x00


//--------------------- .nv.info._Z11matMulGPU25PfS_S_i --------------------------
	.section	.nv.info._Z11matMulGPU25PfS_S_i,"",@"SHT_CUDA_INFO"
	.sectionflags	@""
	.align	4


	//----- nvinfo : EIATTR_CUDA_API_VERSION
	.align		4
        /*0000*/ 	.byte	0x04, 0x37
        /*0002*/ 	.short	(.L_31 - .L_30)
.L_30:
        /*0004*/ 	.word	0x00000082


	//----- nvinfo : EIATTR_KPARAM_INFO
	.align		4
.L_31:
        /*0008*/ 	.byte	0x04, 0x17
        /*000a*/ 	.short	(.L_33 - .L_32)
.L_32:
        /*000c*/ 	.word	0x00000000
        /*0010*/ 	.short	0x0003
        /*0012*/ 	.short	0x0018
        /*0014*/ 	.byte	0x00, 0xf0, 0x11, 0x00


	//----- nvinfo : EIATTR_KPARAM_INFO
	.align		4
.L_33:
        /*0018*/ 	.byte	0x04, 0x17
        /*001a*/ 	.short	(.L_35 - .L_34)
.L_34:
        /*001c*/ 	.word	0x00000000
        /*0020*/ 	.short	0x0002
        /*0022*/ 	.short	0x0010
        /*0024*/ 	.byte	0x00, 0xf5, 0x21, 0x00


	//----- nvinfo : EIATTR_KPARAM_INFO
	.align		4
.L_35:
        /*0028*/ 	.byte	0x04, 0x17
        /*002a*/ 	.short	(.L_37 - .L_36)
.L_36:
        /*002c*/ 	.word	0x00000000
        /*0030*/ 	.short	0x0001
        /*0032*/ 	.short	0x0008
        /*0034*/ 	.byte	0x00, 0xf5, 0x21, 0x00


	//----- nvinfo : EIATTR_KPARAM_INFO
	.align		4
.L_37:
        /*0038*/ 	.byte	0x04, 0x17
        /*003a*/ 	.short	(.L_39 - .L_38)
.L_38:
        /*003c*/ 	.word	0x00000000
        /*0040*/ 	.short	0x0000
        /*0042*/ 	.short	0x0000
        /*0044*/ 	.byte	0x00, 0xf5, 0x21, 0x00


	//----- nvinfo : EIATTR_SPARSE_MMA_MASK
	.align		4
.L_39:
        /*0048*/ 	.byte	0x03, 0x50
        /*004a*/ 	.short	0x0000


	//----- nvinfo : EIATTR_MAXREG_COUNT
	.align		4
        /*004c*/ 	.byte	0x03, 0x1b
        /*004e*/ 	.short	0x00ff


	//----- nvinfo : EIATTR_NUM_BARRIERS
	.align		4
        /*0050*/ 	.byte	0x02, 0x4c
        /*0052*/ 	.byte	0x01
	.zero		1


	//----- nvinfo : EIATTR_MERCURY_ISA_VERSION
	.align		4
        /*0054*/ 	.byte	0x03, 0x5f
        /*0056*/ 	.short	0x0101


	//----- nvinfo : EIATTR_VRC_CTA_INIT_COUNT
	.align		4
        /*0058*/ 	.byte	0x02, 0x4a
	.zero		1
	.zero		1


	//----- nvinfo : EIATTR_EXIT_INSTR_OFFSETS
	.align		4
        /*005c*/ 	.byte	0x04, 0x1c
        /*005e*/ 	.short	(.L_41 - .L_40)


	//   ....[0]....
.L_40:
        /*0060*/ 	.word	0x00000850


	//   ....[1]....
        /*0064*/ 	.word	0x000008a0


	//----- nvinfo : EIATTR_CBANK_PARAM_SIZE
	.align		4
.L_41:
        /*0068*/ 	.byte	0x03, 0x19
        /*006a*/ 	.short	0x001c


	//----- nvinfo : EIATTR_PARAM_CBANK
	.align		4
        /*006c*/ 	.byte	0x04, 0x0a
        /*006e*/ 	.short	(.L_43 - .L_42)
	.align		4
.L_42:
        /*0070*/ 	.word	index@(.nv.constant0._Z11matMulGPU25PfS_S_i)
        /*0074*/ 	.short	0x0380
        /*0076*/ 	.short	0x001c


	//----- nvinfo : EIATTR_SW_WAR
	.align		4
.L_43:
        /*0078*/ 	.byte	0x04, 0x36
        /*007a*/ 	.short	(.L_45 - .L_44)
.L_44:
        /*007c*/ 	.word	0x00000008
.L_45:


//--------------------- .nv.info._Z11matMulGPU20PfS_S_i --------------------------
	.section	.nv.info._Z11matMulGPU20PfS_S_i,"",@"SHT_CUDA_INFO"
	.sectionflags	@""
	.align	4


	//----- nvinfo : EIATTR_CUDA_API_VERSION
	.align		4
        /*0000*/ 	.byte	0x04, 0x37
        /*0002*/ 	.short	(.L_47 - .L_46)
.L_46:
        /*0004*/ 	.word	0x00000082


	//----- nvinfo : EIATTR_KPARAM_INFO
	.align		4
.L_47:
        /*0008*/ 	.byte	0x04, 0x17
        /*000a*/ 	.short	(.L_49 - .L_48)
.L_48:
        /*000c*/ 	.word	0x00000000
        /*0010*/ 	.short	0x0003
        /*0012*/ 	.short	0x0018
        /*0014*/ 	.byte	0x00, 0xf0, 0x11, 0x00


	//----- nvinfo : EIATTR_KPARAM_INFO
	.align		4
.L_49:
        /*0018*/ 	.byte	0x04, 0x17
        /*001a*/ 	.short	(.L_51 - .L_50)
.L_50:
        /*001c*/ 	.word	0x00000000
        /*0020*/ 	.short	0x0002
        /*0022*/ 	.short	0x0010
        /*0024*/ 	.byte	0x00, 0xf5, 0x21, 0x00


	//----- nvinfo : EIATTR_KPARAM_INFO
	.align		4
.L_51:
        /*0028*/ 	.byte	0x04, 0x17
        /*002a*/ 	.short	(.L_53 - .L_52)
.L_52:
        /*002c*/ 	.word	0x00000000
        /*0030*/ 	.short	0x0001
        /*0032*/ 	.short	0x0008
        /*0034*/ 	.byte	0x00, 0xf5, 0x21, 0x00


	//----- nvinfo : EIATTR_KPARAM_INFO
	.align		4
.L_53:
        /*0038*/ 	.byte	0x04, 0x17
        /*003a*/ 	.short	(.L_55 - .L_54)
.L_54:
        /*003c*/ 	.word	0x00000000
        /*0040*/ 	.short	0x0000
        /*0042*/ 	.short	0x0000
        /*0044*/ 	.byte	0x00, 0xf5, 0x21, 0x00


	//----- nvinfo : EIATTR_SPARSE_MMA_MASK
	.align		4
.L_55:
        /*0048*/ 	.byte	0x03, 0x50
        /*004a*/ 	.short	0x0000


	//----- nvinfo : EIATTR_MAXREG_COUNT
	.align		4
        /*004c*/ 	.byte	0x03, 0x1b
        /*004e*/ 	.short	0x00ff


	//----- nvinfo : EIATTR_NUM_BARRIERS
	.align		4
        /*0050*/ 	.byte	0x02, 0x4c
        /*0052*/ 	.byte	0x01
	.zero		1


	//----- nvinfo : EIATTR_MERCURY_ISA_VERSION
	.align		4
        /*0054*/ 	.byte	0x03, 0x5f
        /*0056*/ 	.short	0x0101


	//----- nvinfo : EIATTR_VRC_CTA_INIT_COUNT
	.align		4
        /*0058*/ 	.byte	0x02, 0x4a
	.zero		1
	.zero		1


	//----- nvinfo : EIATTR_EXIT_INSTR_OFFSETS
	.align		4
        /*005c*/ 	.byte	0x04, 0x1c
        /*005e*/ 	.short	(.L_57 - .L_56)


	//   ....[0]....
.L_56:
        /*0060*/ 	.word	0x00000670


	//   ....[1]....
        /*0064*/ 	.word	0x000006c0


	//----- nvinfo : EIATTR_CBANK_PARAM_SIZE
	.align		4
.L_57:
        /*0068*/ 	.byte	0x03, 0x19
        /*006a*/ 	.short	0x001c


	//----- nvinfo : EIATTR_PARAM_CBANK
	.align		4
        /*006c*/ 	.byte	0x04, 0x0a
        /*006e*/ 	.short	(.L_59 - .L_58)
	.align		4
.L_58:
        /*0070*/ 	.word	index@(.nv.constant0._Z11matMulGPU20PfS_S_i)
        /*0074*/ 	.short	0x0380
        /*0076*/ 	.short	0x001c


	//----- nvinfo : EIATTR_SW_WAR
	.align		4
.L_59:
        /*0078*/ 	.byte	0x04, 0x36
        /*007a*/ 	.short	(.L_61 - .L_60)
.L_60:
        /*007c*/ 	.word	0x00000008
.L_61:


//--------------------- .nv.info._Z11matMulGPU10PfS_S_i --------------------------
	.section	.nv.info._Z11matMulGPU10PfS_S_i,"",@"SHT_CUDA_INFO"
	.sectionflags	@""
	.align	4


	//----- nvinfo : EIATTR_CUDA_API_VERSION
	.align		4
        /*0000*/ 	.byte	0x04, 0x37
        /*0002*/ 	.short	(.L_63 - .L_62)
.L_62:
        /*0004*/ 	.word	0x00000082


	//----- nvinfo : EIATTR_KPARAM_INFO
	.align		4
.L_63:
        /*0008*/ 	.byte	0x04, 0x17
        /*000a*/ 	.short	(.L_65 - .L_64)
.L_64:
        /*000c*/ 	.word	0x00000000
        /*0010*/ 	.short	0x0003
        /*0012*/ 	.short	0x0018
        /*0014*/ 	.byte	0x00, 0xf0, 0x11, 0x00


	//----- nvinfo : EIATTR_KPARAM_INFO
	.align		4
.L_65:
        /*0018*/ 	.byte	0x04, 0x17
        /*001a*/ 	.short	(.L_67 - .L_66)
.L_66:
        /*001c*/ 	.word	0x00000000
        /*0020*/ 	.short	0x0002
        /*0022*/ 	.short	0x0010
        /*0024*/ 	.byte	0x00, 0xf5, 0x21, 0x00


	//----- nvinfo : EIATTR_KPARAM_INFO
	.align		4
.L_67:
        /*0028*/ 	.byte	0x04, 0x17
        /*002a*/ 	.short	(.L_69 - .L_68)
.L_68:
        /*002c*/ 	.word	0x00000000
        /*0030*/ 	.short	0x0001
        /*0032*/ 	.short	0x0008
        /*0034*/ 	.byte	0x00, 0xf5, 0x21, 0x00


	//----- nvinfo : EIATTR_KPARAM_INFO
	.align		4
.L_69:
        /*0038*/ 	.byte	0x04, 0x17
        /*003a*/ 	.short	(.L_71 - .L_70)
.L_70:
        /*003c*/ 	.word	0x00000000
        /*0040*/ 	.short	0x0000
        /*0042*/ 	.short	0x0000
        /*0044*/ 	.byte	0x00, 0xf5, 0x21, 0x00


	//----- nvinfo : EIATTR_SPARSE_MMA_MASK
	.align		4
.L_71:
        /*0048*/ 	.byte	0x03, 0x50
        /*004a*/ 	.short	0x0000


	//----- nvinfo : EIATTR_MAXREG_COUNT
	.align		4
        /*004c*/ 	.byte	0x03, 0x1b
        /*004e*/ 	.short	0x00ff


	//----- nvinfo : EIATTR_NUM_BARRIERS
	.align		4
        /*0050*/ 	.byte	0x02, 0x4c
        /*0052*/ 	.byte	0x01
	.zero		1


	//----- nvinfo : EIATTR_MERCURY_ISA_VERSION
	.align		4
        /*0054*/ 	.byte	0x03, 0x5f
        /*0056*/ 	.short	0x0101


	//----- nvinfo : EIATTR_VRC_CTA_INIT_COUNT
	.align		4
        /*0058*/ 	.byte	0x02, 0x4a
	.zero		1
	.zero		1


	//----- nvinfo : EIATTR_EXIT_INSTR_OFFSETS
	.align		4
        /*005c*/ 	.byte	0x04, 0x1c
        /*005e*/ 	.short	(.L_73 - .L_72)


	//   ....[0]....
.L_72:
        /*0060*/ 	.word	0x00000c10


	//   ....[1]....
        /*0064*/ 	.word	0x00000c60


	//----- nvinfo : EIATTR_CBANK_PARAM_SIZE
	.align		4
.L_73:
        /*0068*/ 	.byte	0x03, 0x19
        /*006a*/ 	.short	0x001c


	//----- nvinfo : EIATTR_PARAM_CBANK
	.align		4
        /*006c*/ 	.byte	0x04, 0x0a
        /*006e*/ 	.short	(.L_75 - .L_74)
	.align		4
.L_74:
        /*0070*/ 	.word	index@(.nv.constant0._Z11matMulGPU10PfS_S_i)
        /*0074*/ 	.short	0x0380
        /*0076*/ 	.short	0x001c


	//----- nvinfo : EIATTR_SW_WAR
	.align		4
.L_75:
        /*0078*/ 	.byte	0x04, 0x36
        /*007a*/ 	.short	(.L_77 - .L_76)
.L_76:
        /*007c*/ 	.word	0x00000008
.L_77:


//--------------------- .nv.info._Z10matMulGPU5PfS_S_i --------------------------
	.section	.nv.info._Z10matMulGPU5PfS_S_i,"",@"SHT_CUDA_INFO"
	.sectionflags	@""
	.align	4


	//----- nvinfo : EIATTR_CUDA_API_VERSION
	.align		4
        /*0000*/ 	.byte	0x04, 0x37
        /*0002*/ 	.short	(.L_79 - .L_78)
.L_78:
        /*0004*/ 	.word	0x00000082


	//----- nvinfo : EIATTR_KPARAM_INFO
	.align		4
.L_79:
        /*0008*/ 	.byte	0x04, 0x17
        /*000a*/ 	.short	(.L_81 - .L_80)
.L_80:
        /*000c*/ 	.word	0x00000000
        /*0010*/ 	.short	0x0003
        /*0012*/ 	.short	0x0018
        /*0014*/ 	.byte	0x00, 0xf0, 0x11, 0x00


	//----- nvinfo : EIATTR_KPARAM_INFO
	.align		4
.L_81:
        /*0018*/ 	.byte	0x04, 0x17
        /*001a*/ 	.short	(.L_83 - .L_82)
.L_82:
        /*001c*/ 	.word	0x00000000
        /*0020*/ 	.short	0x0002
        /*0022*/ 	.short	0x0010
        /*0024*/ 	.byte	0x00, 0xf5, 0x21, 0x00


	//----- nvinfo : EIATTR_KPARAM_INFO
	.align		4
.L_83:
        /*0028*/ 	.byte	0x04, 0x17
        /*002a*/ 	.short	(.L_85 - .L_84)
.L_84:
        /*002c*/ 	.word	0x00000000
        /*0030*/ 	.short	0x0001
        /*0032*/ 	.short	0x0008
        /*0034*/ 	.byte	0x00, 0xf5, 0x21, 0x00


	//----- nvinfo : EIATTR_KPARAM_INFO
	.align		4
.L_85:
        /*0038*/ 	.byte	0x04, 0x17
        /*003a*/ 	.short	(.L_87 - .L_86)
.L_86:
        /*003c*/ 	.word	0x00000000
        /*0040*/ 	.short	0x0000
        /*0042*/ 	.short	0x0000
        /*0044*/ 	.byte	0x00, 0xf5, 0x21, 0x00


	//----- nvinfo : EIATTR_SPARSE_MMA_MASK
	.align		4
.L_87:
        /*0048*/ 	.byte	0x03, 0x50
        /*004a*/ 	.short	0x0000


	//----- nvinfo : EIATTR_MAXREG_COUNT
	.align		4
        /*004c*/ 	.byte	0x03, 0x1b
        /*004e*/ 	.short	0x00ff


	//----- nvinfo : EIATTR_NUM_BARRIERS
	.align		4
        /*0050*/ 	.byte	0x02, 0x4c
        /*0052*/ 	.byte	0x01
	.zero		1


	//----- nvinfo : EIATTR_MERCURY_ISA_VERSION
	.align		4
        /*0054*/ 	.byte	0x03, 0x5f
        /*0056*/ 	.short	0x0101


	//----- nvinfo : EIATTR_VRC_CTA_INIT_COUNT
	.align		4
        /*0058*/ 	.byte	0x02, 0x4a
	.zero		1
	.zero		1


	//----- nvinfo : EIATTR_EXIT_INSTR_OFFSETS
	.align		4
        /*005c*/ 	.byte	0x04, 0x1c
        /*005e*/ 	.short	(.L_89 - .L_88)


	//   ....[0]....
.L_88:
        /*0060*/ 	.word	0x00000e60


	//   ....[1]....
        /*0064*/ 	.word	0x00000eb0


	//----- nvinfo : EIATTR_CBANK_PARAM_SIZE
	.align		4
.L_89:
        /*0068*/ 	.byte	0x03, 0x19
        /*006a*/ 	.short	0x001c


	//----- nvinfo : EIATTR_PARAM_CBANK
	.align		4
        /*006c*/ 	.byte	0x04, 0x0a
        /*006e*/ 	.short	(.L_91 - .L_90)
	.align		4
.L_90:
        /*0070*/ 	.word	index@(.nv.constant0._Z10matMulGPU5PfS_S_i)
        /*0074*/ 	.short	0x0380
        /*0076*/ 	.short	0x001c


	//----- nvinfo : EIATTR_SW_WAR
	.align		4
.L_91:
        /*0078*/ 	.byte	0x04, 0x36
        /*007a*/ 	.short	(.L_93 - .L_92)
.L_92:
        /*007c*/ 	.word	0x00000008
.L_93:


//--------------------- .nv.info._Z10matMulGPU2PfS_S_i --------------------------
	.section	.nv.info._Z10matMulGPU2PfS_S_i,"",@"SHT_CUDA_INFO"
	.sectionflags	@""
	.align	4


	//----- nvinfo : EIATTR_CUDA_API_VERSION
	.align		4
        /*0000*/ 	.byte	0x04, 0x37
        /*0002*/ 	.short	(.L_95 - .L_94)
.L_94:
        /*0004*/ 	.word	0x00000082


	//----- nvinfo : EIATTR_KPARAM_INFO
	.align		4
.L_95:
        /*0008*/ 	.byte	0x04, 0x17
        /*000a*/ 	.short	(.L_97 - .L_96)
.L_96:
        /*000c*/ 	.word	0x00000000
        /*0010*/ 	.short	0x0003
        /*0012*/ 	.short	0x0018
        /*0014*/ 	.byte	0x00, 0xf0, 0x11, 0x00


	//----- nvinfo : EIATTR_KPARAM_INFO
	.align		4
.L_97:
        /*0018*/ 	.byte	0x04, 0x17
        /*001a*/ 	.short	(.L_99 - .L_98)
.L_98:
        /*001c*/ 	.word	0x00000000
        /*0020*/ 	.short	0x0002
        /*0022*/ 	.short	0x0010
        /*0024*/ 	.byte	0x00, 0xf5, 0x21, 0x00


	//----- nvinfo : EIATTR_KPARAM_INFO
	.align		4
.L_99:
        /*0028*/ 	.byte	0x04, 0x17
        /*002a*/ 	.short	(.L_101 - .L_100)
.L_100:
        /*002c*/ 	.word	0x00000000
        /*0030*/ 	.short	0x0001
        /*0032*/ 	.short	0x0008
        /*0034*/ 	.byte	0x00, 0xf5, 0x21, 0x00


	//----- nvinfo : EIATTR_KPARAM_INFO
	.align		4
.L_101:
        /*0038*/ 	.byte	0x04, 0x17
        /*003a*/ 	.short	(.L_103 - .L_102)
.L_102:
        /*003c*/ 	.word	0x00000000
        /*0040*/ 	.short	0x0000
        /*0042*/ 	.short	0x0000
        /*0044*/ 	.byte	0x00, 0xf5, 0x21, 0x00


	//----- nvinfo : EIATTR_SPARSE_MMA_MASK
	.align		4
.L_103:
        /*0048*/ 	.byte	0x03, 0x50
        /*004a*/ 	.short	0x0000


	//----- nvinfo : EIATTR_MAXREG_COUNT
	.align		4
        /*004c*/ 	.byte	0x03, 0x1b
        /*004e*/ 	.short	0x00ff


	//----- nvinfo : EIATTR_NUM_BARRIERS
	.align		4
        /*0050*/ 	.byte	0x02, 0x4c
        /*0052*/ 	.byte	0x01
	.zero		1


	//----- nvinfo : EIATTR_MERCURY_ISA_VERSION
	.align		4
        /*0054*/ 	.byte	0x03, 0x5f
        /*0056*/ 	.short	0x0101


	//----- nvinfo : EIATTR_VRC_CTA_INIT_COUNT
	.align		4
        /*0058*/ 	.byte	0x02, 0x4a
	.zero		1
	.zero		1


	//----- nvinfo : EIATTR_EXIT_INSTR_OFFSETS
	.align		4
        /*005c*/ 	.byte	0x04, 0x1c
        /*005e*/ 	.short	(.L_105 - .L_104)


	//   ....[0]....
.L_104:
        /*0060*/ 	.word	0x00000ac0


	//   ....[1]....
        /*0064*/ 	.word	0x00000b10


	//----- nvinfo : EIATTR_CBANK_PARAM_SIZE
	.align		4
.L_105:
        /*0068*/ 	.byte	0x03, 0x19
        /*006a*/ 	.short	0x001c


	//----- nvinfo : EIATTR_PARAM_CBANK
	.align		4
        /*006c*/ 	.byte	0x04, 0x0a
        /*006e*/ 	.short	(.L_107 - .L_106)
	.align		4
.L_106:
        /*0070*/ 	.word	index@(.nv.constant0._Z10matMulGPU2PfS_S_i)
        /*0074*/ 	.short	0x0380
        /*0076*/ 	.short	0x001c


	//----- nvinfo : EIATTR_SW_WAR
	.align		4
.L_107:
        /*0078*/ 	.byte	0x04, 0x36
        /*007a*/ 	.short	(.L_109 - .L_108)
.L_108:
        /*007c*/ 	.word	0x00000008
.L_109:


//--------------------- .nv.callgraph             --------------------------
	.section	.nv.callgraph,"",@"SHT_CUDA_CALLGRAPH"
	.align	4
	.sectionentsize	8
	.align		4
        /*0000*/ 	.word	0x00000000
	.align		4
        /*0004*/ 	.word	0xffffffff
	.align		4
        /*0008*/ 	.word	0x00000000
	.align		4
        /*000c*/ 	.word	0xfffffffe
	.align		4
        /*0010*/ 	.word	0x00000000
	.align		4
        /*0014*/ 	.word	0xfffffffd
	.align		4
        /*0018*/ 	.word	0x00000000
	.align		4
        /*001c*/ 	.word	0xfffffffc


//--------------------- .text._Z11matMulGPU25PfS_S_i --------------------------
	.section	.text._Z11matMulGPU25PfS_S_i,"ax",@progbits
	.align	128
        .global         _Z11matMulGPU25PfS_S_i
        .type           _Z11matMulGPU25PfS_S_i,@function
        .size           _Z11matMulGPU25PfS_S_i,(.L_x_20 - _Z11matMulGPU25PfS_S_i)
        .other          _Z11matMulGPU25PfS_S_i,@"STO_CUDA_ENTRY STV_DEFAULT"
_Z11matMulGPU25PfS_S_i:
.text._Z11matMulGPU25PfS_S_i:
[----:B------:R-:W-:Y:S01]  /*0000*/  LDC R1, c[0x0][0x37c] ;  /* 0x0000df00ff017b82 */ /* 0x000fe20000000800 */
[----:B------:R-:W0:Y:S01]  /*0010*/  S2R R13, SR_TID.X ;  /* 0x00000000000d7919 */ /* 0x000e220000002100 */
[----:B------:R-:W1:Y:S06]  /*0020*/  LDCU UR6, c[0x0][0x398] ;  /* 0x00007300ff0677ac */ /* 0x000e6c0008000800 */
[----:B------:R-:W0:Y:S01]  /*0030*/  LDC R2, c[0x0][0x360] ;  /* 0x0000d800ff027b82 */ /* 0x000e220000000800 */
[----:B------:R-:W-:Y:S01]  /*0040*/  HFMA2 R18, -RZ, RZ, 0, 0 ;  /* 0x00000000ff127431 */ /* 0x000fe200000001ff */
[----:B------:R-:W2:Y:S06]  /*0050*/  S2R R6, SR_TID.Y ;  /* 0x0000000000067919 */ /* 0x000eac0000002200 */
[----:B------:R-:W0:Y:S08]  /*0060*/  S2UR UR4, SR_CTAID.X ;  /* 0x00000000000479c3 */ /* 0x000e300000002500 */
[----:B------:R-:W2:Y:S01]  /*0070*/  S2UR UR5, SR_CTAID.Y ;  /* 0x00000000000579c3 */ /* 0x000ea20000002600 */
[----:B-1----:R-:W-:-:S04]  /*0080*/  MOV R0, UR6 ;  /* 0x0000000600007c02 */ /* 0x002fc80008000f00 */
[----:B------:R-:W-:-:S03]  /*0090*/  ISETP.GE.AND P0, PT, R0, 0x1, PT ;  /* 0x000000010000780c */ /* 0x000fc60003f06270 */
[----:B------:R-:W2:Y:S01]  /*00a0*/  LDC R9, c[0x0][0x364] ;  /* 0x0000d900ff097b82 */ /* 0x000ea20000000800 */
[----:B0-----:R-:W-:Y:S02]  /*00b0*/  IMAD R7, R2, UR4, R13 ;  /* 0x0000000402077c24 */ /* 0x001fe4000f8e020d */
[----:B--2---:R-:W-:Y:S01]  /*00c0*/  IMAD R9, R9, UR5, R6 ;  /* 0x0000000509097c24 */ /* 0x004fe2000f8e0206 */
[----:B------:R-:W0:Y:S04]  /*00d0*/  LDCU.64 UR4, c[0x0][0x358] ;  /* 0x00006b00ff0477ac */ /* 0x000e280008000a00 */
[----:B------:R-:W-:Y:S02]  /*00e0*/  VIMNMX R11, PT, PT, R7, R9, !PT ;  /* 0x00000009070b7248 */ /* 0x000fe40007fe0100 */
[----:B------:R-:W-:Y:S05]  /*00f0*/  @!P0 BRA `(.L_x_0) ;  /* 0x0000000400d08947 */ /* 0x000fea0003800000 */
[----:B------:R-:W1:Y:S01]  /*0100*/  S2R R5, SR_CgaCtaId ;  /* 0x0000000000057919 */ /* 0x000e620000008800 */
[----:B------:R-:W2:Y:S01]  /*0110*/  LDC R8, c[0x0][0x398] ;  /* 0x0000e600ff087b82 */ /* 0x000ea20000000800 */
[----:B------:R-:W-:Y:S01]  /*0120*/  MOV R3, 0x400 ;  /* 0x0000040000037802 */ /* 0x000fe20000000f00 */
[-C--:B------:R-:W-:Y:S01]  /*0130*/  IMAD R15, R6, R0.reuse, R7 ;  /* 0x00000000060f7224 */ /* 0x080fe200078e0207 */
[----:B------:R-:W-:Y:S01]  /*0140*/  IADD3 R2, PT, PT, R0, 0x18, RZ ;  /* 0x0000001800027810 */ /* 0x000fe20007ffe0ff */
[----:B------:R-:W-:Y:S01]  /*0150*/  IMAD R19, R9, R0, R13 ;  /* 0x0000000009137224 */ /* 0x000fe200078e020d */
[----:B------:R-:W-:Y:S02]  /*0160*/  IADD3 R4, PT, PT, R3, 0x9c4, RZ ;  /* 0x000009c403047810 */ /* 0x000fe40007ffe0ff */
[----:B------:R-:W-:Y:S01]  /*0170*/  MOV R18, RZ ;  /* 0x000000ff00127202 */ /* 0x000fe20000000f00 */
[----:B------:R-:W-:-:S05]  /*0180*/  IMAD.HI.U32 R2, R2, 0x51eb851f, RZ ;  /* 0x51eb851f02027827 */ /* 0x000fca00078e00ff */
[----:B------:R-:W-:-:S04]  /*0190*/  SHF.R.U32.HI R2, RZ, 0x3, R2 ;  /* 0x00000003ff027819 */ /* 0x000fc80000011602 */
[----:B------:R-:W-:Y:S02]  /*01a0*/  IADD3 R14, PT, PT, -R2, RZ, RZ ;  /* 0x000000ff020e7210 */ /* 0x000fe40007ffe1ff */
[C---:B-1----:R-:W-:Y:S02]  /*01b0*/  LEA R3, R5.reuse, R3, 0x18 ;  /* 0x0000000305037211 */ /* 0x042fe400078ec0ff */
[----:B------:R-:W-:-:S03]  /*01c0*/  LEA R4, R5, R4, 0x18 ;  /* 0x0000000405047211 */ /* 0x000fc600078ec0ff */
[----:B------:R-:W-:Y:S01]  /*01d0*/  IMAD R10, R6, 0x64, R3 ;  /* 0x00000064060a7824 */ /* 0x000fe200078e0203 */
[----:B------:R-:W-:-:S04]  /*01e0*/  LEA R17, R13, R4, 0x2 ;  /* 0x000000040d117211 */ /* 0x000fc800078e10ff */
[----:B------:R-:W-:Y:S01]  /*01f0*/  LEA R16, R13, R10, 0x2 ;  /* 0x0000000a0d107211 */ /* 0x000fe200078e10ff */
[----:B------:R-:W-:-:S07]  /*0200*/  IMAD R12, R6, 0x64, R17 ;  /* 0x00000064060c7824 */ /* 0x000fce00078e0211 */
.L_x_1:
[----:B--2---:R-:W-:Y:S01]  /*0210*/  MOV R0, R8 ;  /* 0x0000000800007202 */ /* 0x004fe20000000f00 */
[----:B------:R-:W-:Y:S01]  /*0220*/  HFMA2 R23, -RZ, RZ, 0, 0 ;  /* 0x00000000ff177431 */ /* 0x000fe200000001ff */
[----:B------:R-:W-:Y:S02]  /*0230*/  VIMNMX R3, PT, PT, R7, R6, !PT ;  /* 0x0000000607037248 */ /* 0x000fe40007fe0100 */
[-C--:B------:R-:W-:Y:S02]  /*0240*/  ISETP.GE.AND P0, PT, R13, R0.reuse, PT ;  /* 0x000000000d00720c */ /* 0x080fe40003f06270 */
[-C--:B------:R-:W-:Y:S02]  /*0250*/  ISETP.GE.AND P1, PT, R3, R0.reuse, PT ;  /* 0x000000000300720c */ /* 0x080fe40003f26270 */
[----:B------:R-:W-:Y:S02]  /*0260*/  ISETP.GE.U32.OR P0, PT, R9, R0, P0 ;  /* 0x000000000900720c */ /* 0x000fe40000706470 */
[----:B------:R-:W-:-:S09]  /*0270*/  MOV R25, RZ ;  /* 0x000000ff00197202 */ /* 0x000fd20000000f00 */
[----:B------:R-:W1:Y:S08]  /*0280*/  @!P1 LDC.64 R2, c[0x0][0x388] ;  /* 0x0000e200ff029b82 */ /* 0x000e700000000a00 */
[----:B------:R-:W2:Y:S01]  /*0290*/  @!P0 LDC.64 R4, c[0x0][0x380] ;  /* 0x0000e000ff048b82 */ /* 0x000ea20000000a00 */
[----:B-1----:R-:W-:-:S05]  /*02a0*/  @!P1 IMAD.WIDE R2, R15, 0x4, R2 ;  /* 0x000000040f029825 */ /* 0x002fca00078e0202 */
[----:B0-----:R-:W3:Y:S01]  /*02b0*/  @!P1 LDG.E R25, desc[UR4][R2.64] ;  /* 0x0000000402199981 */ /* 0x001ee2000c1e1900 */
[----:B--2---:R-:W-:-:S05]  /*02c0*/  @!P0 IMAD.WIDE.U32 R4, R19, 0x4, R4 ;  /* 0x0000000413048825 */ /* 0x004fca00078e0004 */
[----:B------:R-:W2:Y:S01]  /*02d0*/  @!P0 LDG.E R23, desc[UR4][R4.64] ;  /* 0x0000000404178981 */ /* 0x000ea2000c1e1900 */
[----:B------:R-:W-:-:S04]  /*02e0*/  IADD3 R14, PT, PT, R14, 0x1, RZ ;  /* 0x000000010e0e7810 */ /* 0x000fc80007ffe0ff */
[----:B------:R-:W-:Y:S01]  /*02f0*/  ISETP.NE.AND P0, PT, R14, RZ, PT ;  /* 0x000000ff0e00720c */ /* 0x000fe20003f05270 */
[----:B------:R-:W-:Y:S01]  /*0300*/  IMAD R15, R0, 0x19, R15 ;  /* 0x00000019000f7824 */ /* 0x000fe200078e020f */
[----:B------:R-:W-:Y:S02]  /*0310*/  IADD3 R6, PT, PT, R6, 0x19, RZ ;  /* 0x0000001906067810 */ /* 0x000fe40007ffe0ff */
[----:B------:R-:W-:Y:S02]  /*0320*/  IADD3 R13, PT, PT, R13, 0x19, RZ ;  /* 0x000000190d0d7810 */ /* 0x000fe40007ffe0ff */
[----:B------:R-:W-:Y:S01]  /*0330*/  IADD3 R19, PT, PT, R19, 0x19, RZ ;  /* 0x0000001913137810 */ /* 0x000fe20007ffe0ff */
[----:B--2---:R-:W-:Y:S04]  /*0340*/  STS [R16], R23 ;  /* 0x0000001710007388 */ /* 0x004fe80000000800 */
[----:B---3--:R-:W-:Y:S01]  /*0350*/  STS [R12], R25 ;  /* 0x000000190c007388 */ /* 0x008fe20000000800 */
[----:B------:R-:W-:Y:S06]  /*0360*/  BAR.SYNC.DEFER_BLOCKING 0x0 ;  /* 0x0000000000007b1d */ /* 0x000fec0000010000 */
[----:B------:R-:W-:Y:S04]  /*0370*/  LDS R29, [R10] ;  /* 0x000000000a1d7984 */ /* 0x000fe80000000800 */
[----:B------:R-:W0:Y:S04]  /*0380*/  LDS R22, [R17] ;  /* 0x0000000011167984 */ /* 0x000e280000000800 */
[----:B------:R-:W-:Y:S04]  /*0390*/  LDS R28, [R10+0x4] ;  /* 0x000004000a1c7984 */ /* 0x000fe80000000800 */
[----:B------:R-:W1:Y:S04]  /*03a0*/  LDS R2, [R17+0x64] ;  /* 0x0000640011027984 */ /* 0x000e680000000800 */
[----:B------:R-:W-:Y:S04]  /*03b0*/  LDS R26, [R10+0x8] ;  /* 0x000008000a1a7984 */ /* 0x000fe80000000800 */
[----:B------:R-:W2:Y:S04]  /*03c0*/  LDS R27, [R17+0xc8] ;  /* 0x0000c800111b7984 */ /* 0x000ea80000000800 */
[----:B------:R-:W-:Y:S04]  /*03d0*/  LDS R24, [R10+0xc] ;  /* 0x00000c000a187984 */ /* 0x000fe80000000800 */
[----:B------:R-:W3:Y:S04]  /*03e0*/  LDS R21, [R17+0x12c] ;  /* 0x00012c0011157984 */ /* 0x000ee80000000800 */
[----:B------:R-:W-:Y:S04]  /*03f0*/  LDS R20, [R10+0x10] ;  /* 0x000010000a147984 */ /* 0x000fe80000000800 */
[----:B------:R-:W4:Y:S04]  /*0400*/  LDS R23, [R17+0x190] ;  /* 0x0001900011177984 */ /* 0x000f280000000800 */
[----:B------:R-:W-:Y:S01]  /*0410*/  LDS R25, [R17+0x1f4] ;  /* 0x0001f40011197984 */ /* 0x000fe20000000800 */
[----:B0-----:R-:W-:-:S03]  /*0420*/  FFMA R29, R29, R22, R18 ;  /* 0x000000161d1d7223 */ /* 0x001fc60000000012 */
[----:B------:R-:W-:Y:S04]  /*0430*/  LDS R4, [R10+0x18] ;  /* 0x000018000a047984 */ /* 0x000fe80000000800 */
[----:B------:R-:W0:Y:S01]  /*0440*/  LDS R22, [R10+0x14] ;  /* 0x000014000a167984 */ /* 0x000e220000000800 */
[----:B-1----:R-:W-:-:S03]  /*0450*/  FFMA R29, R28, R2, R29 ;  /* 0x000000021c1d7223 */ /* 0x002fc6000000001d */
[----:B------:R-:W1:Y:S04]  /*0460*/  LDS R5, [R17+0x258] ;  /* 0x0002580011057984 */ /* 0x000e680000000800 */
[----:B------:R-:W-:Y:S01]  /*0470*/  LDS R2, [R10+0x1c] ;  /* 0x00001c000a027984 */ /* 0x000fe20000000800 */
[----:B--2---:R-:W-:-:S03]  /*0480*/  FFMA R27, R26, R27, R29 ;  /* 0x0000001b1a1b7223 */ /* 0x004fc6000000001d */
[----:B------:R-:W2:Y:S04]  /*0490*/  LDS R3, [R17+0x2bc] ;  /* 0x0002bc0011037984 */ /* 0x000ea80000000800 */
[----:B------:R-:W-:Y:S01]  /*04a0*/  LDS R18, [R10+0x20] ;  /* 0x000020000a127984 */ /* 0x000fe20000000800 */
[----:B---3--:R-:W-:-:S03]  /*04b0*/  FFMA R27, R24, R21, R27 ;  /* 0x00000015181b7223 */ /* 0x008fc6000000001b */
[----:B------:R-:W3:Y:S01]  /*04c0*/  LDS R21, [R17+0x320] ;  /* 0x0003200011157984 */ /* 0x000ee20000000800 */
[----:B----4-:R-:W-:-:S03]  /*04d0*/  FFMA R27, R20, R23, R27 ;  /* 0x00000017141b7223 */ /* 0x010fc6000000001b */
[----:B------:R-:W-:Y:S04]  /*04e0*/  LDS R20, [R10+0x24] ;  /* 0x000024000a147984 */ /* 0x000fe80000000800 */
[----:B------:R-:W4:Y:S01]  /*04f0*/  LDS R23, [R17+0x384] ;  /* 0x0003840011177984 */ /* 0x000f220000000800 */
[----:B0-----:R-:W-:-:S03]  /*0500*/  FFMA R27, R22, R25, R27 ;  /* 0x00000019161b7223 */ /* 0x001fc6000000001b */
[----:B------:R-:W-:Y:S04]  /*0510*/  LDS R22, [R10+0x28] ;  /* 0x000028000a167984 */ /* 0x000fe80000000800 */
[----:B------:R-:W0:Y:S01]  /*0520*/  LDS R25, [R17+0x3e8] ;  /* 0x0003e80011197984 */ /* 0x000e220000000800 */
[----:B-1----:R-:W-:-:S03]  /*0530*/  FFMA R27, R4, R5, R27 ;  /* 0x00000005041b7223 */ /* 0x002fc6000000001b */
[----:B------:R-:W-:Y:S04]  /*0540*/  LDS R4, [R10+0x2c] ;  /* 0x00002c000a047984 */ /* 0x000fe80000000800 */
[----:B------:R-:W1:Y:S01]  /*0550*/  LDS R5, [R17+0x44c] ;  /* 0x00044c0011057984 */ /* 0x000e620000000800 */
[----:B--2---:R-:W-:-:S03]  /*0560*/  FFMA R27, R2, R3, R27 ;  /* 0x00000003021b7223 */ /* 0x004fc6000000001b */
[----:B------:R-:W-:Y:S04]  /*0570*/  LDS R3, [R10+0x30] ;  /* 0x000030000a037984 */ /* 0x000fe80000000800 */
[----:B------:R-:W2:Y:S01]  /*0580*/  LDS R2, [R17+0x4b0] ;  /* 0x0004b00011027984 */ /* 0x000ea20000000800 */
[----:B---3--:R-:W-:-:S03]  /*0590*/  FFMA R27, R18, R21, R27 ;  /* 0x00000015121b7223 */ /* 0x008fc6000000001b */
[----:B------:R-:W-:Y:S04]  /*05a0*/  LDS R18, [R10+0x34] ;  /* 0x000034000a127984 */ /* 0x000fe80000000800 */
        /* <DEDUP_REMOVED lines=34> */
[----:B0-----:R-:W-:-:S04]  /*07d0*/  FFMA R25, R25, R22, R20 ;  /* 0x0000001619197223 */ /* 0x001fc80000000014 */
[----:B-1----:R-:W-:-:S04]  /*07e0*/  FFMA R5, R4, R5, R25 ;  /* 0x0000000504057223 */ /* 0x002fc80000000019 */
[----:B--2---:R-:W-:-:S04]  /*07f0*/  FFMA R3, R2, R3, R5 ;  /* 0x0000000302037223 */ /* 0x004fc80000000005 */
[----:B---3--:R-:W-:-:S04]  /*0800*/  FFMA R18, R18, R21, R3 ;  /* 0x0000001512127223 */ /* 0x008fc80000000003 */
[----:B----4-:R-:W-:Y:S01]  /*0810*/  FFMA R18, R23, R24, R18 ;  /* 0x0000001817127223 */ /* 0x010fe20000000012 */
[----:B------:R-:W-:Y:S06]  /*0820*/  BAR.SYNC.DEFER_BLOCKING 0x0 ;  /* 0x0000000000007b1d */ /* 0x000fec0000010000 */
[----:B------:R-:W-:Y:S05]  /*0830*/  @P0 BRA `(.L_x_1) ;  /* 0xfffffff800740947 */ /* 0x000fea000383ffff */
.L_x_0:
[----:B------:R-:W-:-:S13]  /*0840*/  ISETP.GE.AND P0, PT, R11, R0, PT ;  /* 0x000000000b00720c */ /* 0x000fda0003f06270 */
[----:B0-----:R-:W-:Y:S05]  /*0850*/  @P0 EXIT ;  /* 0x000000000000094d */ /* 0x001fea0003800000 */
[----:B------:R-:W0:Y:S01]  /*0860*/  LDC.64 R2, c[0x0][0x390] ;  /* 0x0000e400ff027b82 */ /* 0x000e220000000a00 */
[----:B------:R-:W-:-:S04]  /*0870*/  IMAD R7, R9, R0, R7 ;  /* 0x0000000009077224 */ /* 0x000fc800078e0207 */
[----:B0-----:R-:W-:-:S05]  /*0880*/  IMAD.WIDE R2, R7, 0x4, R2 ;  /* 0x0000000407027825 */ /* 0x001fca00078e0202 */
[----:B------:R-:W-:Y:S01]  /*0890*/  STG.E desc[UR4][R2.64], R18 ;  /* 0x0000001202007986 */ /* 0x000fe2000c101904 */
[----:B------:R-:W-:Y:S05]  /*08a0*/  EXIT ;  /* 0x000000000000794d */ /* 0x000fea0003800000 */
.L_x_2:
[----:B------:R-:W-:-:S00]  /*08b0*/  BRA `(.L_x_2) ;  /* 0xfffffffc00fc7947 */ /* 0x000fc0000383ffff */
[----:B------:R-:W-:-:S00]  /*08c0*/  NOP ;  /* 0x0000000000007918 */ /* 0x000fc00000000000 */
        /* <DEDUP_REMOVED lines=11> */
.L_x_20:


//--------------------- .text._Z11matMulGPU20PfS_S_i --------------------------
	.section	.text._Z11matMulGPU20PfS_S_i,"ax",@progbits
	.align	128
        .global         _Z11matMulGPU20PfS_S_i
        .type           _Z11matMulGPU20PfS_S_i,@function
        .size           _Z11matMulGPU20PfS_S_i,(.L_x_21 - _Z11matMulGPU20PfS_S_i)
        .other          _Z11matMulGPU20PfS_S_i,@"STO_CUDA_ENTRY STV_DEFAULT"
_Z11matMulGPU20PfS_S_i:
.text._Z11matMulGPU20PfS_S_i:
[----:B------:R-:W-:Y:S01]  /*0000*/  LDC R1, c[0x0][0x37c] ;  /* 0x0000df00ff017b82 */ /* 0x000fe20000000800 */
[----:B------:R-:W0:Y:S01]  /*0010*/  LDCU UR4, c[0x0][0x398] ;  /* 0x00007300ff0477ac */ /* 0x000e220008000800 */
[----:B------:R-:W1:Y:S06]  /*0020*/  S2R R21, SR_TID.X ;  /* 0x0000000000157919 */ /* 0x000e6c0000002100 */
[----:B------:R-:W1:Y:S01]  /*0030*/  LDC R18, c[0x0][0x360] ;  /* 0x0000d800ff127b82 */ /* 0x000e620000000800 */
[----:B------:R-:W-:Y:S01]  /*0040*/  HFMA2 R25, -RZ, RZ, 0, 0 ;  /* 0x00000000ff197431 */ /* 0x000fe200000001ff */
[----:B------:R-:W2:Y:S06]  /*0050*/  S2R R19, SR_TID.Y ;  /* 0x0000000000137919 */ /* 0x000eac0000002200 */
[----:B------:R-:W1:Y:S08]  /*0060*/  S2UR UR6, SR_CTAID.X ;  /* 0x00000000000679c3 */ /* 0x000e700000002500 */
[----:B------:R-:W2:Y:S01]  /*0070*/  S2UR UR7, SR_CTAID.Y ;  /* 0x00000000000779c3 */ /* 0x000ea20000002600 */
[----:B0-----:R-:W-:Y:S01]  /*0080*/  MOV R2, UR4 ;  /* 0x0000000400027c02 */ /* 0x001fe20008000f00 */
[----:B------:R-:W0:Y:S03]  /*0090*/  LDCU.64 UR4, c[0x0][0x358] ;  /* 0x00006b00ff0477ac */ /* 0x000e260008000a00 */
[----:B------:R-:W-:-:S03]  /*00a0*/  ISETP.GE.AND P0, PT, R2, 0x1, PT ;  /* 0x000000010200780c */ /* 0x000fc60003f06270 */
[----:B------:R-:W2:Y:S01]  /*00b0*/  LDC R0, c[0x0][0x364] ;  /* 0x0000d900ff007b82 */ /* 0x000ea20000000800 */
[----:B-1----:R-:W-:Y:S02]  /*00c0*/  IMAD R18, R18, UR6, R21 ;  /* 0x0000000612127c24 */ /* 0x002fe4000f8e0215 */
[----:B--2---:R-:W-:-:S07]  /*00d0*/  IMAD R23, R0, UR7, R19 ;  /* 0x0000000700177c24 */ /* 0x004fce000f8e0213 */
[----:B0-----:R-:W-:Y:S05]  /*00e0*/  @!P0 BRA `(.L_x_3) ;  /* 0x0000000400588947 */ /* 0x001fea0003800000 */
[----:B------:R-:W0:Y:S01]  /*00f0*/  S2R R8, SR_CgaCtaId ;  /* 0x0000000000087919 */ /* 0x000e220000008800 */
[----:B------:R-:W1:Y:S01]  /*0100*/  LDC R0, c[0x0][0x398] ;  /* 0x0000e600ff007b82 */ /* 0x000e620000000800 */
[----:B------:R-:W-:Y:S02]  /*0110*/  MOV R4, 0x400 ;  /* 0x0000040000047802 */ /* 0x000fe40000000f00 */
[----:B------:R-:W-:Y:S02]  /*0120*/  IADD3 R3, PT, PT, R2, 0x13, RZ ;  /* 0x0000001302037810 */ /* 0x000fe40007ffe0ff */
[----:B------:R-:W-:Y:S02]  /*0130*/  IADD3 R5, PT, PT, R4, 0x640, RZ ;  /* 0x0000064004057810 */ /* 0x000fe40007ffe0ff */
[----:B------:R-:W-:Y:S02]  /*0140*/  MOV R25, RZ ;  /* 0x000000ff00197202 */ /* 0x000fe40000000f00 */
[C---:B0-----:R-:W-:Y:S01]  /*0150*/  LEA R6, R8.reuse, R4, 0x18 ;  /* 0x0000000408067211 */ /* 0x041fe200078ec0ff */
[----:B------:R-:W-:Y:S01]  /*0160*/  IMAD.HI.U32 R4, R3, -0x33333333, RZ ;  /* 0xcccccccd03047827 */ /* 0x000fe200078e00ff */
[----:B------:R-:W-:-:S03]  /*0170*/  LEA R8, R8, R5, 0x18 ;  /* 0x0000000508087211 */ /* 0x000fc600078ec0ff */
[C---:B------:R-:W-:Y:S01]  /*0180*/  IMAD R3, R19.reuse, 0x50, R6 ;  /* 0x0000005013037824 */ /* 0x040fe200078e0206 */
[----:B------:R-:W-:Y:S01]  /*0190*/  SHF.R.U32.HI R7, RZ, 0x4, R4 ;  /* 0x00000004ff077819 */ /* 0x000fe20000011604 */
[----:B------:R-:W-:Y:S01]  /*01a0*/  IMAD R5, R19, R2, R18 ;  /* 0x0000000213057224 */ /* 0x000fe200078e0212 */
[----:B------:R-:W-:Y:S01]  /*01b0*/  LEA R4, R21, R8, 0x2 ;  /* 0x0000000815047211 */ /* 0x000fe200078e10ff */
[----:B------:R-:W-:Y:S01]  /*01c0*/  IMAD R6, R23, R2, R21 ;  /* 0x0000000217067224 */ /* 0x000fe200078e0215 */
[----:B------:R-:W-:Y:S02]  /*01d0*/  IADD3 R7, PT, PT, -R7, RZ, RZ ;  /* 0x000000ff07077210 */ /* 0x000fe40007ffe1ff */
[----:B------:R-:W-:Y:S01]  /*01e0*/  LEA R16, R21, R3, 0x2 ;  /* 0x0000000315107211 */ /* 0x000fe200078e10ff */
[----:B------:R-:W-:-:S07]  /*01f0*/  IMAD R17, R19, 0x50, R4 ;  /* 0x0000005013117824 */ /* 0x000fce00078e0204 */
.L_x_4:
[----:B-1----:R-:W-:Y:S01]  /*0200*/  MOV R2, R0 ;  /* 0x0000000000027202 */ /* 0x002fe20000000f00 */
[----:B------:R-:W-:Y:S01]  /*0210*/  HFMA2 R29, -RZ, RZ, 0, 0 ;  /* 0x00000000ff1d7431 */ /* 0x000fe200000001ff */
[----:B------:R-:W-:Y:S02]  /*0220*/  VIMNMX R9, PT, PT, R18, R19, !PT ;  /* 0x0000001312097248 */ /* 0x000fe40007fe0100 */
[-C--:B------:R-:W-:Y:S02]  /*0230*/  ISETP.GE.AND P0, PT, R21, R2.reuse, PT ;  /* 0x000000021500720c */ /* 0x080fe40003f06270 */
[-C--:B------:R-:W-:Y:S02]  /*0240*/  ISETP.GE.AND P1, PT, R9, R2.reuse, PT ;  /* 0x000000020900720c */ /* 0x080fe40003f26270 */
[----:B------:R-:W-:Y:S02]  /*0250*/  ISETP.GE.U32.OR P0, PT, R23, R2, P0 ;  /* 0x000000021700720c */ /* 0x000fe40000706470 */
[----:B------:R-:W-:-:S09]  /*0260*/  MOV R20, RZ ;  /* 0x000000ff00147202 */ /* 0x000fd20000000f00 */
[----:B------:R-:W0:Y:S08]  /*0270*/  @!P1 LDC.64 R8, c[0x0][0x388] ;  /* 0x0000e200ff089b82 */ /* 0x000e300000000a00 */
[----:B------:R-:W1:Y:S01]  /*0280*/  @!P0 LDC.64 R10, c[0x0][0x380] ;  /* 0x0000e000ff0a8b82 */ /* 0x000e620000000a00 */
[----:B0-----:R-:W-:-:S05]  /*0290*/  @!P1 IMAD.WIDE R14, R5, 0x4, R8 ;  /* 0x00000004050e9825 */ /* 0x001fca00078e0208 */
[----:B------:R-:W2:Y:S01]  /*02a0*/  @!P1 LDG.E R20, desc[UR4][R14.64] ;  /* 0x000000040e149981 */ /* 0x000ea2000c1e1900 */
[----:B-1----:R-:W-:-:S05]  /*02b0*/  @!P0 IMAD.WIDE.U32 R12, R6, 0x4, R10 ;  /* 0x00000004060c8825 */ /* 0x002fca00078e000a */
[----:B------:R-:W3:Y:S01]  /*02c0*/  @!P0 LDG.E R29, desc[UR4][R12.64] ;  /* 0x000000040c1d8981 */ /* 0x000ee2000c1e1900 */
[----:B------:R-:W-:-:S04]  /*02d0*/  IADD3 R7, PT, PT, R7, 0x1, RZ ;  /* 0x0000000107077810 */ /* 0x000fc80007ffe0ff */
[----:B------:R-:W-:Y:S01]  /*02e0*/  ISETP.NE.AND P0, PT, R7, RZ, PT ;  /* 0x000000ff0700720c */ /* 0x000fe20003f05270 */
[----:B------:R-:W-:Y:S01]  /*02f0*/  IMAD R5, R2, 0x14, R5 ;  /* 0x0000001402057824 */ /* 0x000fe200078e0205 */
[----:B------:R-:W-:Y:S02]  /*0300*/  IADD3 R19, PT, PT, R19, 0x14, RZ ;  /* 0x0000001413137810 */ /* 0x000fe40007ffe0ff */
[----:B------:R-:W-:Y:S02]  /*0310*/  IADD3 R21, PT, PT, R21, 0x14, RZ ;  /* 0x0000001415157810 */ /* 0x000fe40007ffe0ff */
[----:B------:R-:W-:Y:S01]  /*0320*/  IADD3 R6, PT, PT, R6, 0x14, RZ ;  /* 0x0000001406067810 */ /* 0x000fe20007ffe0ff */
[----:B---3--:R-:W-:Y:S04]  /*0330*/  STS [R16], R29 ;  /* 0x0000001d10007388 */ /* 0x008fe80000000800 */
[----:B--2---:R-:W-:Y:S01]  /*0340*/  STS [R17], R20 ;  /* 0x0000001411007388 */ /* 0x004fe20000000800 */
[----:B------:R-:W-:Y:S06]  /*0350*/  BAR.SYNC.DEFER_BLOCKING 0x0 ;  /* 0x0000000000007b1d */ /* 0x000fec0000010000 */
[----:B------:R-:W-:Y:S04]  /*0360*/  LDS R24, [R4] ;  /* 0x0000000004187984 */ /* 0x000fe80000000800 */
[----:B------:R-:W0:Y:S04]  /*0370*/  LDS.128 R8, [R3] ;  /* 0x0000000003087984 */ /* 0x000e280000000c00 */
[----:B------:R-:W1:Y:S04]  /*0380*/  LDS R26, [R4+0x50] ;  /* 0x00005000041a7984 */ /* 0x000e680000000800 */
[----:B------:R-:W2:Y:S04]  /*0390*/  LDS R27, [R4+0xa0] ;  /* 0x0000a000041b7984 */ /* 0x000ea80000000800 */
[----:B------:R-:W3:Y:S04]  /*03a0*/  LDS R22, [R4+0xf0] ;  /* 0x0000f00004167984 */ /* 0x000ee80000000800 */
[----:B------:R-:W-:Y:S04]  /*03b0*/  LDS.128 R12, [R3+0x10] ;  /* 0x00001000030c7984 */ /* 0x000fe80000000c00 */
[----:B------:R-:W-:Y:S01]  /*03c0*/  LDS R20, [R4+0x190] ;  /* 0x0001900004147984 */ /* 0x000fe20000000800 */
[----:B0-----:R-:W-:-:S03]  /*03d0*/  FFMA R8, R8, R24, R25 ;  /* 0x0000001808087223 */ /* 0x001fc60000000019 */
[----:B------:R-:W0:Y:S01]  /*03e0*/  LDS R25, [R4+0x140] ;  /* 0x0001400004197984 */ /* 0x000e220000000800 */
[----:B-1----:R-:W-:-:S03]  /*03f0*/  FFMA R8, R26, R9, R8 ;  /* 0x000000091a087223 */ /* 0x002fc60000000008 */
[----:B------:R-:W-:Y:S01]  /*0400*/  LDS R24, [R4+0x370] ;  /* 0x0003700004187984 */ /* 0x000fe20000000800 */
[----:B--2---:R-:W-:-:S03]  /*0410*/  FFMA R9, R27, R10, R8 ;  /* 0x0000000a1b097223 */ /* 0x004fc60000000008 */
[----:B------:R-:W1:Y:S01]  /*0420*/  LDS R27, [R4+0x1e0] ;  /* 0x0001e000041b7984 */ /* 0x000e620000000800 */
[----:B---3--:R-:W-:-:S03]  /*0430*/  FFMA R9, R22, R11, R9 ;  /* 0x0000000b16097223 */ /* 0x008fc60000000009 */
[----:B------:R-:W2:Y:S01]  /*0440*/  LDS R22, [R4+0x230] ;  /* 0x0002300004167984 */ /* 0x000ea20000000800 */
[----:B0-----:R-:W-:-:S03]  /*0450*/  FFMA R29, R12, R25, R9 ;  /* 0x000000190c1d7223 */ /* 0x001fc60000000009 */
[----:B------:R-:W-:Y:S04]  /*0460*/  LDS R25, [R4+0x280] ;  /* 0x0002800004197984 */ /* 0x000fe80000000800 */
[----:B------:R-:W0:Y:S01]  /*0470*/  LDS.128 R8, [R3+0x20] ;  /* 0x0000200003087984 */ /* 0x000e220000000c00 */
[----:B------:R-:W-:-:S03]  /*0480*/  FFMA R12, R20, R13, R29 ;  /* 0x0000000d140c7223 */ /* 0x000fc6000000001d */
[----:B------:R-:W3:Y:S01]  /*0490*/  LDS R20, [R4+0x2d0] ;  /* 0x0002d00004147984 */ /* 0x000ee20000000800 */
[----:B-1----:R-:W-:-:S03]  /*04a0*/  FFMA R13, R27, R14, R12 ;  /* 0x0000000e1b0d7223 */ /* 0x002fc6000000000c */
[----:B------:R-:W1:Y:S01]  /*04b0*/  LDS R27, [R4+0x320] ;  /* 0x00032000041b7984 */ /* 0x000e620000000800 */
[----:B--2---:R-:W-:-:S03]  /*04c0*/  FFMA R13, R22, R15, R13 ;  /* 0x0000000f160d7223 */ /* 0x004fc6000000000d */
[----:B------:R-:W-:Y:S04]  /*04d0*/  LDS R29, [R4+0x3c0] ;  /* 0x0003c000041d7984 */ /* 0x000fe80000000800 */
[----:B------:R-:W-:Y:S01]  /*04e0*/  LDS R22, [R4+0x410] ;  /* 0x0004100004167984 */ /* 0x000fe20000000800 */
[----:B0-----:R-:W-:-:S03]  /*04f0*/  FFMA R25, R8, R25, R13 ;  /* 0x0000001908197223 */ /* 0x001fc6000000000d */
[----:B------:R-:W0:Y:S01]  /*0500*/  LDS.128 R12, [R3+0x30] ;  /* 0x00003000030c7984 */ /* 0x000e220000000c00 */
[----:B---3--:R-:W-:-:S03]  /*0510*/  FFMA R20, R20, R9, R25 ;  /* 0x0000000914147223 */ /* 0x008fc60000000019 */
[----:B------:R-:W2:Y:S01]  /*0520*/  LDS R25, [R4+0x460] ;  /* 0x0004600004197984 */ /* 0x000ea20000000800 */
[----:B-1----:R-:W-:-:S03]  /*0530*/  FFMA R27, R27, R10, R20 ;  /* 0x0000000a1b1b7223 */ /* 0x002fc60000000014 */
[----:B------:R-:W1:Y:S01]  /*0540*/  LDS R20, [R4+0x4b0] ;  /* 0x0004b00004147984 */ /* 0x000e620000000800 */
[----:B------:R-:W-:-:S03]  /*0550*/  FFMA R11, R24, R11, R27 ;  /* 0x0000000b180b7223 */ /* 0x000fc6000000001b */
[----:B------:R-:W-:Y:S01]  /*0560*/  LDS R27, [R4+0x500] ;  /* 0x00050000041b7984 */ /* 0x000fe20000000800 */
[----:B0-----:R-:W-:-:S03]  /*0570*/  FFMA R29, R12, R29, R11 ;  /* 0x0000001d0c1d7223 */ /* 0x001fc6000000000b */
[----:B------:R-:W0:Y:S01]  /*0580*/  LDS.128 R8, [R3+0x40] ;  /* 0x0000400003087984 */ /* 0x000e220000000c00 */
[----:B------:R-:W-:-:S03]  /*0590*/  FFMA R22, R22, R13, R29 ;  /* 0x0000000d16167223 */ /* 0x000fc6000000001d */
[----:B------:R-:W3:Y:S04]  /*05a0*/  LDS R29, [R4+0x550] ;  /* 0x00055000041d7984 */ /* 0x000ee80000000800 */
[----:B------:R-:W4:Y:S04]  /*05b0*/  LDS R13, [R4+0x5a0] ;  /* 0x0005a000040d7984 */ /* 0x000f280000000800 */
[----:B------:R-:W5:Y:S01]  /*05c0*/  LDS R12, [R4+0x5f0] ;  /* 0x0005f000040c7984 */ /* 0x000f620000000800 */
[----:B--2---:R-:W-:-:S04]  /*05d0*/  FFMA R25, R25, R14, R22 ;  /* 0x0000000e19197223 */ /* 0x004fc80000000016 */
[----:B-1----:R-:W-:-:S04]  /*05e0*/  FFMA R15, R20, R15, R25 ;  /* 0x0000000f140f7223 */ /* 0x002fc80000000019 */
[----:B0-----:R-:W-:-:S04]  /*05f0*/  FFMA R8, R8, R27, R15 ;  /* 0x0000001b08087223 */ /* 0x001fc8000000000f */
[----:B---3--:R-:W-:-:S04]  /*0600*/  FFMA R8, R29, R9, R8 ;  /* 0x000000091d087223 */ /* 0x008fc80000000008 */
[----:B----4-:R-:W-:-:S04]  /*0610*/  FFMA R13, R13, R10, R8 ;  /* 0x0000000a0d0d7223 */ /* 0x010fc80000000008 */
[----:B-----5:R-:W-:Y:S01]  /*0620*/  FFMA R25, R12, R11, R13 ;  /* 0x0000000b0c197223 */ /* 0x020fe2000000000d */
[----:B------:R-:W-:Y:S06]  /*0630*/  BAR.SYNC.DEFER_BLOCKING 0x0 ;  /* 0x0000000000007b1d */ /* 0x000fec0000010000 */
[----:B------:R-:W-:Y:S05]  /*0640*/  @P0 BRA `(.L_x_4) ;  /* 0xfffffff800ec0947 */ /* 0x000fea000383ffff */
.L_x_3:
[----:B------:R-:W-:-:S04]  /*0650*/  VIMNMX R3, PT, PT, R18, R23, !PT ;  /* 0x0000001712037248 */ /* 0x000fc80007fe0100 */
[----:B------:R-:W-:-:S13]  /*0660*/  ISETP.GE.AND P0, PT, R3, R2, PT ;  /* 0x000000020300720c */ /* 0x000fda0003f06270 */
[----:B------:R-:W-:Y:S05]  /*0670*/  @P0 EXIT ;  /* 0x000000000000094d */ /* 0x000fea0003800000 */
[----:B------:R-:W0:Y:S01]  /*0680*/  LDC.64 R4, c[0x0][0x390] ;  /* 0x0000e400ff047b82 */ /* 0x000e220000000a00 */
[----:B------:R-:W-:-:S04]  /*0690*/  IMAD R3, R23, R2, R18 ;  /* 0x0000000217037224 */ /* 0x000fc800078e0212 */
[----:B0-----:R-:W-:-:S05]  /*06a0*/  IMAD.WIDE R2, R3, 0x4, R4 ;  /* 0x0000000403027825 */ /* 0x001fca00078e0204 */
[----:B------:R-:W-:Y:S01]  /*06b0*/  STG.E desc[UR4][R2.64], R25 ;  /* 0x0000001902007986 */ /* 0x000fe2000c101904 */
[----:B------:R-:W-:Y:S05]  /*06c0*/  EXIT ;  /* 0x000000000000794d */ /* 0x000fea0003800000 */
.L_x_5:
        /* <DEDUP_REMOVED lines=11> */
.L_x_21:


//--------------------- .text._Z11matMulGPU10PfS_S_i --------------------------
	.section	.text._Z11matMulGPU10PfS_S_i,"ax",@progbits
	.align	128
        .global         _Z11matMulGPU10PfS_S_i
        .type           _Z11matMulGPU10PfS_S_i,@function
        .size           _Z11matMulGPU10PfS_S_i,(.L_x_22 - _Z11matMulGPU10PfS_S_i)
        .other          _Z11matMulGPU10PfS_S_i,@"STO_CUDA_ENTRY STV_DEFAULT"
_Z11matMulGPU10PfS_S_i:
.text._Z11matMulGPU10PfS_S_i:
[----:B------:R-:W-:Y:S01]  /*0000*/  LDC R1, c[0x0][0x37c] ;  /* 0x0000df00ff017b82 */ /* 0x000fe20000000800 */
[----:B------:R-:W0:Y:S01]  /*0010*/  LDCU UR8, c[0x0][0x398] ;  /* 0x00007300ff0877ac */ /* 0x000e220008000800 */
[----:B------:R-:W1:Y:S06]  /*0020*/  S2R R0, SR_TID.X ;  /* 0x0000000000007919 */ /* 0x000e6c0000002100 */
[----:B------:R-:W1:Y:S01]  /*0030*/  LDC R5, c[0x0][0x360] ;  /* 0x0000d800ff057b82 */ /* 0x000e620000000800 */
[----:B------:R-:W-:Y:S01]  /*0040*/  HFMA2 R23, -RZ, RZ, 0, 0 ;  /* 0x00000000ff177431 */ /* 0x000fe200000001ff */
[----:B------:R-:W2:Y:S01]  /*0050*/  LDCU.64 UR6, c[0x0][0x358] ;  /* 0x00006b00ff0677ac */ /* 0x000ea20008000a00 */
[----:B------:R-:W3:Y:S05]  /*0060*/  S2R R2, SR_TID.Y ;  /* 0x0000000000027919 */ /* 0x000eea0000002200 */
[----:B------:R-:W1:Y:S08]  /*0070*/  S2UR UR4, SR_CTAID.X ;  /* 0x00000000000479c3 */ /* 0x000e700000002500 */
[----:B------:R-:W3:Y:S01]  /*0080*/  S2UR UR5, SR_CTAID.Y ;  /* 0x00000000000579c3 */ /* 0x000ee20000002600 */
[----:B0-----:R-:W-:-:S04]  /*0090*/  MOV R3, UR8 ;  /* 0x0000000800037c02 */ /* 0x001fc80008000f00 */
[----:B------:R-:W-:-:S03]  /*00a0*/  ISETP.GE.AND P0, PT, R3, 0x1, PT ;  /* 0x000000010300780c */ /* 0x000fc60003f06270 */
[----:B------:R-:W3:Y:S01]  /*00b0*/  LDC R7, c[0x0][0x364] ;  /* 0x0000d900ff077b82 */ /* 0x000ee20000000800 */
[----:B-1----:R-:W-:Y:S02]  /*00c0*/  IMAD R24, R5, UR4, R0 ;  /* 0x0000000405187c24 */ /* 0x002fe4000f8e0200 */
[----:B---3--:R-:W-:-:S07]  /*00d0*/  IMAD R22, R7, UR5, R2 ;  /* 0x0000000507167c24 */ /* 0x008fce000f8e0202 */
[----:B--2---:R-:W-:Y:S05]  /*00e0*/  @!P0 BRA `(.L_x_6) ;  /* 0x0000000800c08947 */ /* 0x004fea0003800000 */
[----:B------:R-:W0:Y:S01]  /*00f0*/  S2R R6, SR_CgaCtaId ;  /* 0x0000000000067919 */ /* 0x000e220000008800 */
[----:B------:R-:W-:Y:S01]  /*0100*/  MOV R4, 0x400 ;  /* 0x0000040000047802 */ /* 0x000fe20000000f00 */
[----:B------:R-:W-:Y:S01]  /*0110*/  UMOV UR4, URZ ;  /* 0x000000ff00047c82 */ /* 0x000fe20008000000 */
[C---:B------:R-:W-:Y:S02]  /*0120*/  ISETP.GE.U32.AND P0, PT, R3.reuse, 0xb, PT ;  /* 0x0000000b0300780c */ /* 0x040fe40003f06070 */
[----:B------:R-:W-:Y:S02]  /*0130*/  IADD3 R5, PT, PT, R4, 0x190, RZ ;  /* 0x0000019004057810 */ /* 0x000fe40007ffe0ff */
[----:B------:R-:W-:Y:S02]  /*0140*/  IADD3 R20, PT, PT, R3, 0x9, RZ ;  /* 0x0000000903147810 */ /* 0x000fe40007ffe0ff */
[----:B------:R-:W-:Y:S02]  /*0150*/  MOV R23, RZ ;  /* 0x000000ff00177202 */ /* 0x000fe40000000f00 */
[----:B0-----:R-:W-:-:S02]  /*0160*/  LEA R21, R6, R4, 0x18 ;  /* 0x0000000406157211 */ /* 0x001fc400078ec0ff */
[----:B------:R-:W-:-:S03]  /*0170*/  LEA R5, R6, R5, 0x18 ;  /* 0x0000000506057211 */ /* 0x000fc600078ec0ff */
[----:B------:R-:W-:Y:S01]  /*0180*/  IMAD R21, R2, 0x28, R21 ;  /* 0x0000002802157824 */ /* 0x000fe200078e0215 */
[----:B------:R-:W-:-:S04]  /*0190*/  LEA R19, R0, R5, 0x2 ;  /* 0x0000000500137211 */ /* 0x000fc800078e10ff */
[----:B------:R-:W-:Y:S01]  /*01a0*/  LEA R18, R0, R21, 0x2 ;  /* 0x0000001500127211 */ /* 0x000fe200078e10ff */
[----:B------:R-:W-:Y:S01]  /*01b0*/  IMAD R13, R2, 0x28, R19 ;  /* 0x00000028020d7824 */ /* 0x000fe200078e0213 */
[----:B------:R-:W-:Y:S06]  /*01c0*/  @!P0 BRA `(.L_x_7) ;  /* 0x0000000400c08947 */ /* 0x000fec0003800000 */
[----:B------:R-:W0:Y:S01]  /*01d0*/  LDC.64 R6, c[0x0][0x380] ;  /* 0x0000e000ff067b82 */ /* 0x000e220000000a00 */
[-C--:B------:R-:W-:Y:S01]  /*01e0*/  IMAD R8, R22, R3.reuse, R0 ;  /* 0x0000000316087224 */ /* 0x080fe200078e0200 */
[----:B------:R-:W-:Y:S01]  /*01f0*/  IADD3 R10, PT, PT, R2, 0xa, RZ ;  /* 0x0000000a020a7810 */ /* 0x000fe20007ffe0ff */
[----:B------:R-:W-:Y:S01]  /*0200*/  IMAD.HI.U32 R9, R20, -0x33333333, RZ ;  /* 0xcccccccd14097827 */ /* 0x000fe200078e00ff */
[----:B------:R-:W-:Y:S01]  /*0210*/  MOV R23, RZ ;  /* 0x000000ff00177202 */ /* 0x000fe20000000f00 */
[----:B------:R-:W-:Y:S01]  /*0220*/  UMOV UR4, 0xa ;  /* 0x0000000a00047882 */ /* 0x000fe20000000000 */
[----:B------:R-:W-:Y:S01]  /*0230*/  MOV R12, R0 ;  /* 0x00000000000c7202 */ /* 0x000fe20000000f00 */
[----:B------:R-:W-:Y:S01]  /*0240*/  IMAD R10, R10, R3, R24 ;  /* 0x000000030a0a7224 */ /* 0x000fe200078e0218 */
[----:B------:R-:W1:Y:S01]  /*0250*/  LDC R5, c[0x0][0x398] ;  /* 0x0000e600ff057b82 */ /* 0x000e620000000800 */
[----:B------:R-:W-:-:S04]  /*0260*/  SHF.R.U32.HI R9, RZ, 0x3, R9 ;  /* 0x00000003ff097819 */ /* 0x000fc80000011609 */
[----:B------:R-:W-:-:S04]  /*0270*/  LOP3.LUT R9, R9, 0xffffffe, RZ, 0xc0, !PT ;  /* 0x0ffffffe09097812 */ /* 0x000fc800078ec0ff */
[----:B------:R-:W-:Y:S01]  /*0280*/  IADD3 R9, PT, PT, -R9, RZ, RZ ;  /* 0x000000ff09097210 */ /* 0x000fe20007ffe1ff */
[----:B0-----:R-:W-:-:S03]  /*0290*/  IMAD.WIDE.U32 R6, R8, 0x4, R6 ;  /* 0x0000000408067825 */ /* 0x001fc600078e0006 */
[----:B------:R-:W-:Y:S01]  /*02a0*/  IADD3 R4, P0, PT, R6, 0x28, RZ ;  /* 0x0000002806047810 */ /* 0x000fe20007f1e0ff */
[----:B------:R-:W-:-:S03]  /*02b0*/  IMAD R6, R2, R3, R24 ;  /* 0x0000000302067224 */ /* 0x000fc600078e0218 */
[----:B------:R-:W-:Y:S02]  /*02c0*/  IADD3.X R11, PT, PT, RZ, R7, RZ, P0, !PT ;  /* 0x00000007ff0b7210 */ /* 0x000fe400007fe4ff */
[----:B------:R-:W-:Y:S02]  /*02d0*/  ISETP.GE.U32.AND P0, PT, R22, R3, PT ;  /* 0x000000031600720c */ /* 0x000fe40003f06070 */
[----:B-1----:R-:W-:-:S11]  /*02e0*/  MOV R7, R2 ;  /* 0x0000000200077202 */ /* 0x002fd60000000f00 */
.L_x_8:
[----:B------:R-:W-:Y:S01]  /*02f0*/  MOV R3, R5 ;  /* 0x0000000500037202 */ /* 0x000fe20000000f00 */
[----:B------:R-:W-:Y:S01]  /*0300*/  IMAD.MOV.U32 R25, RZ, RZ, RZ ;  /* 0x000000ffff197224 */ /* 0x000fe200078e00ff */
[----:B------:R-:W-:Y:S02]  /*0310*/  VIMNMX R14, PT, PT, R24, R7, !PT ;  /* 0x00000007180e7248 */ /* 0x000fe40007fe0100 */
[-C--:B------:R-:W-:Y:S02]  /*0320*/  ISETP.GE.OR P1, PT, R12, R3.reuse, P0 ;  /* 0x000000030c00720c */ /* 0x080fe40000726670 */
[----:B------:R-:W-:-:S11]  /*0330*/  ISETP.GE.AND P2, PT, R14, R3, PT ;  /* 0x000000030e00720c */ /* 0x000fd60003f46270 */
[----:B------:R-:W0:Y:S08]  /*0340*/  @!P1 LDC.64 R14, c[0x0][0x380] ;  /* 0x0000e000ff0e9b82 */ /* 0x000e300000000a00 */
[----:B------:R-:W1:Y:S01]  /*0350*/  @!P2 LDC.64 R16, c[0x0][0x388] ;  /* 0x0000e200ff10ab82 */ /* 0x000e620000000a00 */
[----:B0-----:R-:W-:-:S04]  /*0360*/  @!P1 IMAD.WIDE.U32 R26, R8, 0x4, R14 ;  /* 0x00000004081a9825 */ /* 0x001fc800078e000e */
[----:B------:R-:W-:Y:S01]  /*0370*/  HFMA2 R14, -RZ, RZ, 0, 0 ;  /* 0x00000000ff0e7431 */ /* 0x000fe200000001ff */
[----:B------:R-:W2:Y:S01]  /*0380*/  @!P1 LDG.E R25, desc[UR6][R26.64] ;  /* 0x000000061a199981 */ /* 0x000ea2000c1e1900 */
[----:B-1----:R-:W-:-:S05]  /*0390*/  @!P2 IMAD.WIDE R28, R6, 0x4, R16 ;  /* 0x00000004061ca825 */ /* 0x002fca00078e0210 */
[----:B------:R-:W3:Y:S04]  /*03a0*/  @!P2 LDG.E R14, desc[UR6][R28.64] ;  /* 0x000000061c0ea981 */ /* 0x000ee8000c1e1900 */
[----:B--2---:R-:W-:Y:S04]  /*03b0*/  STS [R18], R25 ;  /* 0x0000001912007388 */ /* 0x004fe80000000800 */
[----:B---3--:R-:W-:Y:S01]  /*03c0*/  STS [R13], R14 ;  /* 0x0000000e0d007388 */ /* 0x008fe20000000800 */
[----:B------:R-:W-:Y:S06]  /*03d0*/  BAR.SYNC.DEFER_BLOCKING 0x0 ;  /* 0x0000000000007b1d */ /* 0x000fec0000010000 */
[----:B------:R-:W-:Y:S04]  /*03e0*/  LDS R16, [R19] ;  /* 0x0000000013107984 */ /* 0x000fe80000000800 */
[----:B------:R-:W0:Y:S04]  /*03f0*/  LDS.64 R14, [R21] ;  /* 0x00000000150e7984 */ /* 0x000e280000000a00 */
[----:B------:R-:W1:Y:S04]  /*0400*/  LDS R26, [R19+0x28] ;  /* 0x00002800131a7984 */ /* 0x000e680000000800 */
[----:B------:R-:W-:Y:S04]  /*0410*/  LDS R27, [R19+0x50] ;  /* 0x00005000131b7984 */ /* 0x000fe80000000800 */
[----:B------:R-:W-:Y:S01]  /*0420*/  LDS R25, [R19+0xa0] ;  /* 0x0000a00013197984 */ /* 0x000fe20000000800 */
[----:B0-----:R-:W-:-:S03]  /*0430*/  FFMA R23, R14, R16, R23 ;  /* 0x000000100e177223 */ /* 0x001fc60000000017 */
[----:B------:R-:W0:Y:S01]  /*0440*/  LDS.64 R16, [R21+0x8] ;  /* 0x0000080015107984 */ /* 0x000e220000000a00 */
[----:B-1----:R-:W-:-:S03]  /*0450*/  FFMA R15, R26, R15, R23 ;  /* 0x0000000f1a0f7223 */ /* 0x002fc60000000017 */
[----:B------:R-:W1:Y:S04]  /*0460*/  LDS R23, [R19+0x78] ;  /* 0x0000780013177984 */ /* 0x000e680000000800 */
[----:B------:R-:W-:Y:S01]  /*0470*/  LDS R26, [R19+0x118] ;  /* 0x00011800131a7984 */ /* 0x000fe20000000800 */
[----:B0-----:R-:W-:-:S03]  /*0480*/  FFMA R16, R16, R27, R15 ;  /* 0x0000001b10107223 */ /* 0x001fc6000000000f */
[----:B------:R-:W0:Y:S01]  /*0490*/  LDS.64 R14, [R21+0x10] ;  /* 0x00001000150e7984 */ /* 0x000e220000000a00 */
[----:B-1----:R-:W-:-:S03]  /*04a0*/  FFMA R17, R23, R17, R16 ;  /* 0x0000001117117223 */ /* 0x002fc60000000010 */
[----:B------:R-:W1:Y:S01]  /*04b0*/  LDS R23, [R19+0xc8] ;  /* 0x0000c80013177984 */ /* 0x000e620000000800 */
[----:B0-----:R-:W-:-:S03]  /*04c0*/  FFMA R14, R14, R25, R17 ;  /* 0x000000190e0e7223 */ /* 0x001fc60000000011 */
[----:B------:R-:W-:Y:S04]  /*04d0*/  LDS R25, [R19+0xf0] ;  /* 0x0000f00013197984 */ /* 0x000fe80000000800 */
[----:B------:R-:W0:Y:S01]  /*04e0*/  LDS.64 R16, [R21+0x18] ;  /* 0x0000180015107984 */ /* 0x000e220000000a00 */
[----:B-1----:R-:W-:-:S03]  /*04f0*/  FFMA R15, R23, R15, R14 ;  /* 0x0000000f170f7223 */ /* 0x002fc6000000000e */
[----:B------:R-:W-:Y:S01]  /*0500*/  LDS R23, [R19+0x140] ;  /* 0x0001400013177984 */ /* 0x000fe20000000800 */
[----:B0-----:R-:W-:-:S03]  /*0510*/  FFMA R25, R16, R25, R15 ;  /* 0x0000001910197223 */ /* 0x001fc6000000000f */
[----:B------:R-:W0:Y:S01]  /*0520*/  LDS.64 R14, [R21+0x20] ;  /* 0x00002000150e7984 */ /* 0x000e220000000a00 */
[----:B------:R-:W-:-:S04]  /*0530*/  IADD3 R16, PT, PT, R12, 0xa, RZ ;  /* 0x0000000a0c107810 */ /* 0x000fc80007ffe0ff */
[----:B------:R-:W-:Y:S02]  /*0540*/  ISETP.GE.OR P1, PT, R16, R3, P0 ;  /* 0x000000031000720c */ /* 0x000fe40000726670 */
[----:B------:R-:W-:-:S04]  /*0550*/  VIADDMNMX R16, R7, 0xa, R24, !PT ;  /* 0x0000000a07107846 */ /* 0x000fc80007800118 */
[----:B------:R-:W-:Y:S01]  /*0560*/  ISETP.GE.AND P2, PT, R16, R3, PT ;  /* 0x000000031000720c */ /* 0x000fe20003f46270 */
[----:B------:R-:W-:-:S04]  /*0570*/  FFMA R17, R26, R17, R25 ;  /* 0x000000111a117223 */ /* 0x000fc80000000019 */
[----:B0-----:R-:W-:-:S08]  /*0580*/  FFMA R23, R14, R23, R17 ;  /* 0x000000170e177223 */ /* 0x001fd00000000011 */
[----:B------:R-:W0:Y:S01]  /*0590*/  @!P2 LDC.64 R16, c[0x0][0x388] ;  /* 0x0000e200ff10ab82 */ /* 0x000e220000000a00 */
[----:B------:R-:W1:Y:S01]  /*05a0*/  LDS R14, [R19+0x168] ;  /* 0x00016800130e7984 */ /* 0x000e620000000800 */
[----:B------:R-:W-:Y:S02]  /*05b0*/  MOV R25, RZ ;  /* 0x000000ff00197202 */ /* 0x000fe40000000f00 */
[----:B------:R-:W-:Y:S02]  /*05c0*/  @!P1 MOV R26, R4 ;  /* 0x00000004001a9202 */ /* 0x000fe40000000f00 */
[----:B------:R-:W-:Y:S02]  /*05d0*/  @!P1 MOV R27, R11 ;  /* 0x0000000b001b9202 */ /* 0x000fe40000000f00 */
[----:B------:R-:W-:Y:S01]  /*05e0*/  BAR.SYNC.DEFER_BLOCKING 0x0 ;  /* 0x0000000000007b1d */ /* 0x000fe20000010000 */
[----:B0-----:R-:W-:-:S04]  /*05f0*/  @!P2 IMAD.WIDE R28, R10, 0x4, R16 ;  /* 0x000000040a1ca825 */ /* 0x001fc800078e0210 */
[----:B------:R-:W-:Y:S01]  /*0600*/  HFMA2 R16, -RZ, RZ, 0, 0 ;  /* 0x00000000ff107431 */ /* 0x000fe200000001ff */
[----:B------:R-:W2:Y:S05]  /*0610*/  @!P1 LDG.E R25, desc[UR6][R26.64] ;  /* 0x000000061a199981 */ /* 0x000eaa000c1e1900 */
[----:B------:R-:W3:Y:S01]  /*0620*/  @!P2 LDG.E R16, desc[UR6][R28.64] ;  /* 0x000000061c10a981 */ /* 0x000ee2000c1e1900 */
[----:B-1----:R-:W-:Y:S01]  /*0630*/  FFMA R15, R14, R15, R23 ;  /* 0x0000000f0e0f7223 */ /* 0x002fe20000000017 */
[----:B------:R-:W-:-:S04]  /*0640*/  IADD3 R9, PT, PT, R9, 0x2, RZ ;  /* 0x0000000209097810 */ /* 0x000fc80007ffe0ff */
[----:B------:R-:W-:Y:S01]  /*0650*/  ISETP.NE.AND P1, PT, R9, RZ, PT ;  /* 0x000000ff0900720c */ /* 0x000fe20003f25270 */
[----:B------:R-:W-:Y:S01]  /*0660*/  UIADD3 UR4, UPT, UPT, UR4, 0x14, URZ ;  /* 0x0000001404047890 */ /* 0x000fe2000fffe0ff */
[----:B------:R-:W-:Y:S01]  /*0670*/  IADD3 R4, P2, PT, R4, 0x50, RZ ;  /* 0x0000005004047810 */ /* 0x000fe20007f5e0ff */
[----:B------:R-:W-:Y:S01]  /*0680*/  VIADD R7, R7, 0x14 ;  /* 0x0000001407077836 */ /* 0x000fe20000000000 */
[----:B------:R-:W-:Y:S01]  /*0690*/  IADD3 R12, PT, PT, R12, 0x14, RZ ;  /* 0x000000140c0c7810 */ /* 0x000fe20007ffe0ff */
[C---:B------:R-:W-:Y:S01]  /*06a0*/  IMAD R6, R3.reuse, 0x14, R6 ;  /* 0x0000001403067824 */ /* 0x040fe200078e0206 */
[----:B------:R-:W-:Y:S01]  /*06b0*/  IADD3.X R11, PT, PT, RZ, R11, RZ, P2, !PT ;  /* 0x0000000bff0b7210 */ /* 0x000fe200017fe4ff */
[----:B------:R-:W-:Y:S01]  /*06c0*/  IMAD R10, R3, 0x14, R10 ;  /* 0x00000014030a7824 */ /* 0x000fe200078e020a */
[----:B------:R-:W-:Y:S01]  /*06d0*/  IADD3 R8, PT, PT, R8, 0x14, RZ ;  /* 0x0000001408087810 */ /* 0x000fe20007ffe0ff */
[----:B--2---:R-:W-:Y:S04]  /*06e0*/  STS [R18], R25 ;  /* 0x0000001912007388 */ /* 0x004fe80000000800 */
[----:B---3--:R-:W-:Y:S01]  /*06f0*/  STS [R13], R16 ;  /* 0x000000100d007388 */ /* 0x008fe20000000800 */
[----:B------:R-:W-:Y:S06]  /*0700*/  BAR.SYNC.DEFER_BLOCKING 0x0 ;  /* 0x0000000000007b1d */ /* 0x000fec0000010000 */
[----:B------:R-:W-:Y:S04]  /*0710*/  LDS R27, [R19] ;  /* 0x00000000131b7984 */ /* 0x000fe80000000800 */
[----:B------:R-:W0:Y:S04]  /*0720*/  LDS.64 R16, [R21] ;  /* 0x0000000015107984 */ /* 0x000e280000000a00 */
[----:B------:R-:W1:Y:S04]  /*0730*/  LDS R23, [R19+0x28] ;  /* 0x0000280013177984 */ /* 0x000e680000000800 */
[----:B------:R-:W-:Y:S01]  /*0740*/  LDS R25, [R19+0xa0] ;  /* 0x0000a00013197984 */ /* 0x000fe20000000800 */
[----:B0-----:R-:W-:-:S03]  /*0750*/  FFMA R26, R16, R27, R15 ;  /* 0x0000001b101a7223 */ /* 0x001fc6000000000f */
[----:B------:R-:W-:Y:S04]  /*0760*/  LDS R27, [R19+0x50] ;  /* 0x00005000131b7984 */ /* 0x000fe80000000800 */
[----:B------:R-:W0:Y:S01]  /*0770*/  LDS.64 R14, [R21+0x8] ;  /* 0x00000800150e7984 */ /* 0x000e220000000a00 */
[----:B-1----:R-:W-:-:S03]  /*0780*/  FFMA R17, R23, R17, R26 ;  /* 0x0000001117117223 */ /* 0x002fc6000000001a */
[----:B------:R-:W1:Y:S01]  /*0790*/  LDS R23, [R19+0x78] ;  /* 0x0000780013177984 */ /* 0x000e620000000800 */
[----:B0-----:R-:W-:-:S03]  /*07a0*/  FFMA R14, R14, R27, R17 ;  /* 0x0000001b0e0e7223 */ /* 0x001fc60000000011 */
[----:B------:R-:W0:Y:S01]  /*07b0*/  LDS.64 R16, [R21+0x10] ;  /* 0x0000100015107984 */ /* 0x000e220000000a00 */
[----:B-1----:R-:W-:-:S03]  /*07c0*/  FFMA R15, R23, R15, R14 ;  /* 0x0000000f170f7223 */ /* 0x002fc6000000000e */
        /* <DEDUP_REMOVED lines=8> */
[----:B------:R-:W-:Y:S04]  /*0850*/  LDS R25, [R19+0x140] ;  /* 0x0001400013197984 */ /* 0x000fe80000000800 */
[----:B------:R-:W0:Y:S01]  /*0860*/  LDS.64 R16, [R21+0x20] ;  /* 0x0000200015107984 */ /* 0x000e220000000a00 */
[----:B-1----:R-:W-:-:S04]  /*0870*/  FFMA R15, R23, R15, R14 ;  /* 0x0000000f170f7223 */ /* 0x002fc8000000000e */
[----:B0-----:R-:W-:-:S04]  /*0880*/  FFMA R16, R16, R25, R15 ;  /* 0x0000001910107223 */ /* 0x001fc8000000000f */
[----:B------:R-:W-:Y:S01]  /*0890*/  FFMA R23, R27, R17, R16 ;  /* 0x000000111b177223 */ /* 0x000fe20000000010 */
[----:B------:R-:W-:Y:S06]  /*08a0*/  BAR.SYNC.DEFER_BLOCKING 0x0 ;  /* 0x0000000000007b1d */ /* 0x000fec0000010000 */
[----:B------:R-:W-:Y:S05]  /*08b0*/  @P1 BRA `(.L_x_8) ;  /* 0xfffffff8008c1947 */ /* 0x000fea000383ffff */
[----:B------:R-:W-:-:S12]  /*08c0*/  UIADD3 UR4, UPT, UPT, UR4, -0xa, URZ ;  /* 0xfffffff604047890 */ /* 0x000fd8000fffe0ff */
.L_x_7:
[----:B------:R-:W-:-:S05]  /*08d0*/  IMAD.HI.U32 R20, R20, -0x33333333, RZ ;  /* 0xcccccccd14147827 */ /* 0x000fca00078e00ff */
[----:B------:R-:W-:-:S04]  /*08e0*/  SHF.R.U32.HI R4, RZ, 0x3, R20 ;  /* 0x00000003ff047819 */ /* 0x000fc80000011614 */
[----:B------:R-:W-:-:S04]  /*08f0*/  LOP3.LUT R4, R4, 0x1, RZ, 0xc0, !PT ;  /* 0x0000000104047812 */ /* 0x000fc800078ec0ff */
[----:B------:R-:W-:-:S13]  /*0900*/  ISETP.NE.U32.AND P0, PT, R4, 0x1, PT ;  /* 0x000000010400780c */ /* 0x000fda0003f05070 */
[----:B------:R-:W-:Y:S05]  /*0910*/  @P0 BRA `(.L_x_6) ;  /* 0x0000000000b40947 */ /* 0x000fea0003800000 */
[----:B------:R-:W-:Y:S02]  /*0920*/  IADD3 R8, PT, PT, R0, UR4, RZ ;  /* 0x0000000400087c10 */ /* 0x000fe4000fffe0ff */
[----:B------:R-:W-:Y:S02]  /*0930*/  IADD3 R11, PT, PT, R2, UR4, RZ ;  /* 0x00000004020b7c10 */ /* 0x000fe4000fffe0ff */
[----:B------:R-:W-:Y:S02]  /*0940*/  ISETP.GE.AND P0, PT, R8, R3, PT ;  /* 0x000000030800720c */ /* 0x000fe40003f06270 */
[----:B------:R-:W-:Y:S02]  /*0950*/  VIMNMX R0, PT, PT, R24, R11, !PT ;  /* 0x0000000b18007248 */ /* 0x000fe40007fe0100 */
[-C--:B------:R-:W-:Y:S02]  /*0960*/  ISETP.GE.U32.OR P0, PT, R22, R3.reuse, P0 ;  /* 0x000000031600720c */ /* 0x080fe40000706470 */
[----:B------:R-:W-:Y:S01]  /*0970*/  ISETP.GE.AND P1, PT, R0, R3, PT ;  /* 0x000000030000720c */ /* 0x000fe20003f26270 */
[----:B------:R-:W-:Y:S01]  /*0980*/  HFMA2 R0, -RZ, RZ, 0, 0 ;  /* 0x00000000ff007431 */ /* 0x000fe200000001ff */
[----:B------:R-:W-:-:S09]  /*0990*/  MOV R15, RZ ;  /* 0x000000ff000f7202 */ /* 0x000fd20000000f00 */
[----:B------:R-:W0:Y:S01]  /*09a0*/  @!P0 LDC.64 R6, c[0x0][0x380] ;  /* 0x0000e000ff068b82 */ /* 0x000e220000000a00 */
[-C--:B------:R-:W-:Y:S02]  /*09b0*/  @!P0 IMAD R9, R22, R3.reuse, R8 ;  /* 0x0000000316098224 */ /* 0x080fe400078e0208 */
[----:B------:R-:W-:-:S05]  /*09c0*/  @!P1 IMAD R11, R11, R3, R24 ;  /* 0x000000030b0b9224 */ /* 0x000fca00078e0218 */
[----:B------:R-:W1:Y:S01]  /*09d0*/  @!P1 LDC.64 R4, c[0x0][0x388] ;  /* 0x0000e200ff049b82 */ /* 0x000e620000000a00 */
[----:B0-----:R-:W-:-:S05]  /*09e0*/  @!P0 IMAD.WIDE.U32 R6, R9, 0x4, R6 ;  /* 0x0000000409068825 */ /* 0x001fca00078e0006 */
        /* <DEDUP_REMOVED lines=10> */
[----:B------:R-:W2:Y:S04]  /*0a90*/  LDS.64 R8, [R21+0x8] ;  /* 0x0000080015087984 */ /* 0x000ea80000000a00 */
[----:B------:R-:W3:Y:S04]  /*0aa0*/  LDS R29, [R19+0x78] ;  /* 0x00007800131d7984 */ /* 0x000ee80000000800 */
[----:B------:R-:W-:Y:S04]  /*0ab0*/  LDS R25, [R19+0xa0] ;  /* 0x0000a00013197984 */ /* 0x000fe80000000800 */
[----:B------:R-:W4:Y:S04]  /*0ac0*/  LDS.64 R6, [R21+0x10] ;  /* 0x0000100015067984 */ /* 0x000f280000000a00 */
[----:B------:R-:W5:Y:S04]  /*0ad0*/  LDS R2, [R19+0xc8] ;  /* 0x0000c80013027984 */ /* 0x000f680000000800 */
[----:B------:R-:W-:Y:S04]  /*0ae0*/  LDS R17, [R19+0xf0] ;  /* 0x0000f00013117984 */ /* 0x000fe80000000800 */
[----:B------:R-:W5:Y:S04]  /*0af0*/  LDS.64 R10, [R21+0x18] ;  /* 0x00001800150a7984 */ /* 0x000f680000000a00 */
[----:B------:R-:W5:Y:S04]  /*0b00*/  LDS R0, [R19+0x118] ;  /* 0x0001180013007984 */ /* 0x000f680000000800 */
[----:B------:R-:W-:Y:S04]  /*0b10*/  LDS R15, [R19+0x140] ;  /* 0x00014000130f7984 */ /* 0x000fe80000000800 */
[----:B------:R-:W5:Y:S04]  /*0b20*/  LDS.64 R12, [R21+0x20] ;  /* 0x00002000150c7984 */ /* 0x000f680000000a00 */
[----:B------:R-:W5:Y:S01]  /*0b30*/  LDS R14, [R19+0x168] ;  /* 0x00016800130e7984 */ /* 0x000f620000000800 */
[----:B0-----:R-:W-:-:S04]  /*0b40*/  FFMA R4, R4, R16, R23 ;  /* 0x0000001004047223 */ /* 0x001fc80000000017 */
[----:B-1----:R-:W-:-:S04]  /*0b50*/  FFMA R5, R27, R5, R4 ;  /* 0x000000051b057223 */ /* 0x002fc80000000004 */
[----:B--2---:R-:W-:-:S04]  /*0b60*/  FFMA R8, R8, R20, R5 ;  /* 0x0000001408087223 */ /* 0x004fc80000000005 */
[----:B---3--:R-:W-:-:S04]  /*0b70*/  FFMA R9, R29, R9, R8 ;  /* 0x000000091d097223 */ /* 0x008fc80000000008 */
[----:B----4-:R-:W-:-:S04]  /*0b80*/  FFMA R9, R6, R25, R9 ;  /* 0x0000001906097223 */ /* 0x010fc80000000009 */
[----:B-----5:R-:W-:-:S04]  /*0b90*/  FFMA R7, R2, R7, R9 ;  /* 0x0000000702077223 */ /* 0x020fc80000000009 */
[----:B------:R-:W-:-:S04]  /*0ba0*/  FFMA R7, R10, R17, R7 ;  /* 0x000000110a077223 */ /* 0x000fc80000000007 */
[----:B------:R-:W-:-:S04]  /*0bb0*/  FFMA R7, R0, R11, R7 ;  /* 0x0000000b00077223 */ /* 0x000fc80000000007 */
[----:B------:R-:W-:-:S04]  /*0bc0*/  FFMA R7, R12, R15, R7 ;  /* 0x0000000f0c077223 */ /* 0x000fc80000000007 */
[----:B------:R-:W-:Y:S01]  /*0bd0*/  FFMA R23, R14, R13, R7 ;  /* 0x0000000d0e177223 */ /* 0x000fe20000000007 */
[----:B------:R-:W-:Y:S06]  /*0be0*/  BAR.SYNC.DEFER_BLOCKING 0x0 ;  /* 0x0000000000007b1d */ /* 0x000fec0000010000 */
.L_x_6:
        /* <DEDUP_REMOVED lines=8> */
.L_x_9:
        /* <DEDUP_REMOVED lines=9> */
.L_x_22:


//--------------------- .text._Z10matMulGPU5PfS_S_i --------------------------
	.section	.text._Z10matMulGPU5PfS_S_i,"ax",@progbits
	.align	128
        .global         _Z10matMulGPU5PfS_S_i
        .type           _Z10matMulGPU5PfS_S_i,@function
        .size           _Z10matMulGPU5PfS_S_i,(.L_x_23 - _Z10matMulGPU5PfS_S_i)
        .other          _Z10matMulGPU5PfS_S_i,@"STO_CUDA_ENTRY STV_DEFAULT"
_Z10matMulGPU5PfS_S_i:
.text._Z10matMulGPU5PfS_S_i:
        /* <DEDUP_REMOVED lines=16> */
[----:B------:R-:W-:Y:S02]  /*0100*/  MOV R5, 0x400 ;  /* 0x0000040000057802 */ /* 0x000fe40000000f00 */
[C---:B------:R-:W-:Y:S02]  /*0110*/  IADD3 R4, PT, PT, R3.reuse, 0x4, RZ ;  /* 0x0000000403047810 */ /* 0x040fe40007ffe0ff */
[----:B------:R-:W-:Y:S01]  /*0120*/  ISETP.GE.U32.AND P1, PT, R3, 0x10, PT ;  /* 0x000000100300780c */ /* 0x000fe20003f26070 */
[----:B------:R-:W-:Y:S01]  /*0130*/  VIADD R9, R5, 0x64 ;  /* 0x0000006405097836 */ /* 0x000fe20000000000 */
[----:B------:R-:W-:Y:S01]  /*0140*/  MOV R25, RZ ;  /* 0x000000ff00197202 */ /* 0x000fe20000000f00 */
[----:B------:R-:W-:Y:S01]  /*0150*/  IMAD.HI.U32 R4, R4, -0x33333333, RZ ;  /* 0xcccccccd04047827 */ /* 0x000fe200078e00ff */
[----:B------:R-:W-:-:S04]  /*0160*/  MOV R11, RZ ;  /* 0x000000ff000b7202 */ /* 0x000fc80000000f00 */
[----:B------:R-:W-:Y:S02]  /*0170*/  SHF.R.U32.HI R4, RZ, 0x2, R4 ;  /* 0x00000002ff047819 */ /* 0x000fe40000011604 */
[C---:B0-----:R-:W-:Y:S02]  /*0180*/  LEA R7, R10.reuse, R5, 0x18 ;  /* 0x000000050a077211 */ /* 0x041fe400078ec0ff */
[----:B------:R-:W-:Y:S01]  /*0190*/  LEA R9, R10, R9, 0x18 ;  /* 0x000000090a097211 */ /* 0x000fe200078ec0ff */
[----:B------:R-:W-:Y:S01]  /*01a0*/  IMAD R10, R8, R3, R0 ;  /* 0x00000003080a7224 */ /* 0x000fe200078e0200 */
[----:B------:R-:W-:Y:S01]  /*01b0*/  LOP3.LUT R5, R4, 0x3, RZ, 0xc0, !PT ;  /* 0x0000000304057812 */ /* 0x000fe200078ec0ff */
[----:B------:R-:W-:Y:S01]  /*01c0*/  IMAD R7, R2, 0x14, R7 ;  /* 0x0000001402077824 */ /* 0x000fe200078e0207 */
[C---:B------:R-:W-:Y:S02]  /*01d0*/  LEA R9, R0.reuse, R9, 0x2 ;  /* 0x0000000900097211 */ /* 0x040fe400078e10ff */
[----:B------:R-:W-:Y:S01]  /*01e0*/  ISETP.NE.AND P0, PT, R5, RZ, PT ;  /* 0x000000ff0500720c */ /* 0x000fe20003f05270 */
[----:B------:R-:W-:-:S02]  /*01f0*/  IMAD R12, R0, 0x4, R7 ;  /* 0x00000004000c7824 */ /* 0x000fc400078e0207 */
[----:B------:R-:W-:Y:S01]  /*0200*/  IMAD R13, R2, 0x14, R9 ;  /* 0x00000014020d7824 */ /* 0x000fe200078e0209 */
[----:B------:R-:W-:Y:S09]  /*0210*/  @!P1 BRA `(.L_x_11) ;  /* 0x0000000800549947 */ /* 0x000ff20003800000 */
[----:B------:R-:W0:Y:S01]  /*0220*/  LDC.64 R14, c[0x0][0x380] ;  /* 0x0000e000ff0e7b82 */ /* 0x000e220000000a00 */
[----:B------:R-:W-:Y:S01]  /*0230*/  LOP3.LUT R11, R4, 0x1ffffffc, RZ, 0xc0, !PT ;  /* 0x1ffffffc040b7812 */ /* 0x000fe200078ec0ff */
[C---:B------:R-:W-:Y:S01]  /*0240*/  VIADD R19, R2.reuse, 0xa ;  /* 0x0000000a02137836 */ /* 0x040fe20000000000 */
[C---:B------:R-:W-:Y:S01]  /*0250*/  IADD3 R4, PT, PT, R2.reuse, 0xf, RZ ;  /* 0x0000000f02047810 */ /* 0x040fe20007ffe0ff */
[CCC-:B------:R-:W-:Y:S01]  /*0260*/  IMAD R22, R2.reuse, R3.reuse, R6.reuse ;  /* 0x0000000302167224 */ /* 0x1c0fe200078e0206 */
[----:B------:R-:W-:Y:S01]  /*0270*/  IADD3 R20, PT, PT, R2, 0x5, RZ ;  /* 0x0000000502147810 */ /* 0x000fe20007ffe0ff */
[-CC-:B------:R-:W-:Y:S01]  /*0280*/  IMAD R24, R19, R3.reuse, R6.reuse ;  /* 0x0000000313187224 */ /* 0x180fe200078e0206 */
[----:B------:R-:W-:Y:S01]  /*0290*/  IADD3 R18, PT, PT, R0, 0xa, RZ ;  /* 0x0000000a00127810 */ /* 0x000fe20007ffe0ff */
[----:B------:R-:W1:Y:S01]  /*02a0*/  LDC R16, c[0x0][0x398] ;  /* 0x0000e600ff107b82 */ /* 0x000e620000000800 */
[----:B------:R-:W-:Y:S01]  /*02b0*/  MOV R25, RZ ;  /* 0x000000ff00197202 */ /* 0x000fe20000000f00 */
[-CC-:B------:R-:W-:Y:S01]  /*02c0*/  IMAD R4, R4, R3.reuse, R6.reuse ;  /* 0x0000000304047224 */ /* 0x180fe200078e0206 */
[----:B------:R-:W-:Y:S01]  /*02d0*/  MOV R21, R10 ;  /* 0x0000000a00157202 */ /* 0x000fe20000000f00 */
[----:B------:R-:W-:-:S02]  /*02e0*/  IMAD R20, R20, R3, R6 ;  /* 0x0000000314147224 */ /* 0x000fc400078e0206 */
[----:B------:R-:W-:Y:S02]  /*02f0*/  IMAD.MOV R17, RZ, RZ, -R11 ;  /* 0x000000ffff117224 */ /* 0x000fe400078e0a0b */
[----:B0-----:R-:W-:-:S03]  /*0300*/  IMAD.WIDE.U32 R14, R10, 0x4, R14 ;  /* 0x000000040a0e7825 */ /* 0x001fc600078e000e */
[----:B------:R-:W-:-:S04]  /*0310*/  IADD3 R26, P1, PT, R14, 0x28, RZ ;  /* 0x000000280e1a7810 */ /* 0x000fc80007f3e0ff */
[----:B------:R-:W-:Y:S02]  /*0320*/  IADD3.X R23, PT, PT, RZ, R15, RZ, P1, !PT ;  /* 0x0000000fff177210 */ /* 0x000fe40000ffe4ff */
[----:B-1----:R-:W-:-:S13]  /*0330*/  ISETP.GE.U32.AND P1, PT, R8, R3, PT ;  /* 0x000000030800720c */ /* 0x002fda0003f26070 */
.L_x_12:
[----:B------:R-:W-:Y:S01]  /*0340*/  IADD3 R14, PT, PT, R18, -0xa, RZ ;  /* 0xfffffff6120e7810 */ /* 0x000fe20007ffe0ff */
[----:B------:R-:W-:Y:S01]  /*0350*/  HFMA2 R27, -RZ, RZ, 0, 0 ;  /* 0x00000000ff1b7431 */ /* 0x000fe200000001ff */
[----:B------:R-:W-:-:S04]  /*0360*/  MOV R3, R16 ;  /* 0x0000001000037202 */ /* 0x000fc80000000f00 */
[----:B------:R-:W-:-:S13]  /*0370*/  ISETP.GE.OR P2, PT, R14, R3, P1 ;  /* 0x000000030e00720c */ /* 0x000fda0000f46670 */
[----:B------:R-:W0:Y:S02]  /*0380*/  @!P2 LDC.64 R14, c[0x0][0x380] ;  /* 0x0000e000ff0eab82 */ /* 0x000e240000000a00 */
[----:B0-----:R-:W-:Y:S01]  /*0390*/  @!P2 IMAD.WIDE.U32 R28, R21, 0x4, R14 ;  /* 0x00000004151ca825 */ /* 0x001fe200078e000e */
[----:B------:R-:W-:-:S04]  /*03a0*/  VIADDMNMX R14, R19, 0xfffffff6, R6, !PT ;  /* 0xfffffff6130e7846 */ /* 0x000fc80007800106 */
[----:B------:R0:W2:Y:S01]  /*03b0*/  @!P2 LDG.E R27, desc[UR4][R28.64] ;  /* 0x000000041c1ba981 */ /* 0x0000a2000c1e1900 */
[----:B------:R-:W-:Y:S01]  /*03c0*/  ISETP.GE.AND P2, PT, R14, R3, PT ;  /* 0x000000030e00720c */ /* 0x000fe20003f46270 */
[----:B0-----:R-:W-:-:S12]  /*03d0*/  IMAD.MOV.U32 R28, RZ, RZ, RZ ;  /* 0x000000ffff1c7224 */ /* 0x001fd800078e00ff */
[----:B------:R-:W0:Y:S02]  /*03e0*/  @!P2 LDC.64 R14, c[0x0][0x388] ;  /* 0x0000e200ff0eab82 */ /* 0x000e240000000a00 */
[----:B0-----:R-:W-:-:S05]  /*03f0*/  @!P2 IMAD.WIDE R14, R22, 0x4, R14 ;  /* 0x00000004160ea825 */ /* 0x001fca00078e020e */
[----:B------:R-:W3:Y:S04]  /*0400*/  @!P2 LDG.E R28, desc[UR4][R14.64] ;  /* 0x000000040e1ca981 */ /* 0x000ee8000c1e1900 */
[----:B--2---:R-:W-:Y:S04]  /*0410*/  STS [R12], R27 ;  /* 0x0000001b0c007388 */ /* 0x004fe80000000800 */
[----:B---3--:R-:W-:Y:S01]  /*0420*/  STS [R13], R28 ;  /* 0x0000001c0d007388 */ /* 0x008fe20000000800 */
[----:B------:R-:W-:Y:S06]  /*0430*/  BAR.SYNC.DEFER_BLOCKING 0x0 ;  /* 0x0000000000007b1d */ /* 0x000fec0000010000 */
[----:B------:R-:W-:Y:S04]  /*0440*/  LDS R14, [R7] ;  /* 0x00000000070e7984 */ /* 0x000fe80000000800 */
[----:B------:R-:W0:Y:S04]  /*0450*/  LDS R29, [R9] ;  /* 0x00000000091d7984 */ /* 0x000e280000000800 */
[----:B------:R-:W-:Y:S04]  /*0460*/  LDS R27, [R9+0x14] ;  /* 0x00001400091b7984 */ /* 0x000fe80000000800 */
[----:B------:R-:W-:Y:S01]  /*0470*/  LDS R15, [R9+0x3c] ;  /* 0x00003c00090f7984 */ /* 0x000fe20000000800 */
[----:B0-----:R-:W-:-:S03]  /*0480*/  FFMA R29, R14, R29, R25 ;  /* 0x0000001d0e1d7223 */ /* 0x001fc60000000019 */
[----:B------:R-:W0:Y:S04]  /*0490*/  LDS R25, [R7+0x4] ;  /* 0x0000040007197984 */ /* 0x000e280000000800 */
[----:B------:R-:W-:Y:S01]  /*04a0*/  LDS R14, [R7+0xc] ;  /* 0x00000c00070e7984 */ /* 0x000fe20000000800 */
[----:B0-----:R-:W-:-:S03]  /*04b0*/  FFMA R25, R25, R27, R29 ;  /* 0x0000001b19197223 */ /* 0x001fc6000000001d */
[----:B------:R-:W-:Y:S04]  /*04c0*/  LDS R27, [R7+0x8] ;  /* 0x00000800071b7984 */ /* 0x000fe80000000800 */
[----:B------:R-:W0:Y:S02]  /*04d0*/  LDS R29, [R9+0x28] ;  /* 0x00002800091d7984 */ /* 0x000e240000000800 */
[----:B0-----:R-:W-:-:S04]  /*04e0*/  FFMA R25, R27, R29, R25 ;  /* 0x0000001d1b197223 */ /* 0x001fc80000000019 */
[----:B------:R-:W-:Y:S02]  /*04f0*/  FFMA R25, R14, R15, R25 ;  /* 0x0000000f0e197223 */ /* 0x000fe40000000019 */
[----:B------:R-:W-:Y:S04]  /*0500*/  LDS R14, [R7+0x10] ;  /* 0x00001000070e7984 */ /* 0x000fe80000000800 */
[----:B------:R-:W0:Y:S01]  /*0510*/  LDS R15, [R9+0x50] ;  /* 0x00005000090f7984 */ /* 0x000e220000000800 */
[----:B------:R-:W-:Y:S02]  /*0520*/  MOV R29, RZ ;  /* 0x000000ff001d7202 */ /* 0x000fe40000000f00 */
[----:B------:R-:W-:Y:S01]  /*0530*/  MOV R27, R23 ;  /* 0x00000017001b7202 */ /* 0x000fe20000000f00 */
[----:B------:R-:W-:Y:S01]  /*0540*/  BAR.SYNC.DEFER_BLOCKING 0x0 ;  /* 0x0000000000007b1d */ /* 0x000fe20000010000 */
[----:B0-----:R-:W-:Y:S01]  /*0550*/  FFMA R25, R14, R15, R25 ;  /* 0x0000000f0e197223 */ /* 0x001fe20000000019 */
[----:B------:R-:W-:-:S04]  /*0560*/  IADD3 R14, PT, PT, R18, -0x5, RZ ;  /* 0xfffffffb120e7810 */ /* 0x000fc80007ffe0ff */
[----:B------:R-:W-:Y:S02]  /*0570*/  ISETP.GE.OR P2, PT, R14, R3, P1 ;  /* 0x000000030e00720c */ /* 0x000fe40000f46670 */
[----:B------:R-:W-:-:S11]  /*0580*/  VIADDMNMX R14, R19, 0xfffffffb, R6, !PT ;  /* 0xfffffffb130e7846 */ /* 0x000fd60007800106 */
[----:B------:R-:W2:Y:S01]  /*0590*/  @!P2 LDG.E R29, desc[UR4][R26.64+-0x14] ;  /* 0xffffec041a1da981 */ /* 0x000ea2000c1e1900 */
[----:B------:R-:W-:-:S13]  /*05a0*/  ISETP.GE.AND P2, PT, R14, R3, PT ;  /* 0x000000030e00720c */ /* 0x000fda0003f46270 */
[----:B------:R-:W0:Y:S01]  /*05b0*/  @!P2 LDC.64 R14, c[0x0][0x388] ;  /* 0x0000e200ff0eab82 */ /* 0x000e220000000a00 */
[----:B------:R-:W-:Y:S02]  /*05c0*/  IMAD.MOV.U32 R28, RZ, RZ, RZ ;  /* 0x000000ffff1c7224 */ /* 0x000fe400078e00ff */
[----:B0-----:R-:W-:-:S05]  /*05d0*/  @!P2 IMAD.WIDE R14, R20, 0x4, R14 ;  /* 0x00000004140ea825 */ /* 0x001fca00078e020e */
[----:B------:R-:W3:Y:S01]  /*05e0*/  @!P2 LDG.E R28, desc[UR4][R14.64] ;  /* 0x000000040e1ca981 */ /* 0x000ee2000c1e1900 */
[----:B------:R-:W-:-:S03]  /*05f0*/  ISETP.GE.OR P2, PT, R18, R3, P1 ;  /* 0x000000031200720c */ /* 0x000fc60000f46670 */
        /* <DEDUP_REMOVED lines=17> */
[----:B------:R-:W-:Y:S01]  /*0710*/  HFMA2 R25, -RZ, RZ, 0, 0 ;  /* 0x00000000ff197431 */ /* 0x000fe200000001ff */
[----:B------:R-:W-:Y:S06]  /*0720*/  BAR.SYNC.DEFER_BLOCKING 0x0 ;  /* 0x0000000000007b1d */ /* 0x000fec0000010000 */
[----:B------:R-:W2:Y:S01]  /*0730*/  @!P2 LDG.E R25, desc[UR4][R26.64] ;  /* 0x000000041a19a981 */ /* 0x000ea2000c1e1900 */
[----:B0-----:R-:W-:Y:S01]  /*0740*/  FFMA R23, R14, R15, R23 ;  /* 0x0000000f0e177223 */ /* 0x001fe20000000017 */
[----:B------:R-:W-:-:S04]  /*0750*/  VIMNMX R14, PT, PT, R6, R19, !PT ;  /* 0x00000013060e7248 */ /* 0x000fc80007fe0100 */
[----:B------:R-:W-:-:S13]  /*0760*/  ISETP.GE.AND P2, PT, R14, R3, PT ;  /* 0x000000030e00720c */ /* 0x000fda0003f46270 */
[----:B------:R-:W0:Y:S01]  /*0770*/  @!P2 LDC.64 R14, c[0x0][0x388] ;  /* 0x0000e200ff0eab82 */ /* 0x000e220000000a00 */
[----:B------:R-:W-:Y:S01]  /*0780*/  MOV R28, RZ ;  /* 0x000000ff001c7202 */ /* 0x000fe20000000f00 */
        /* <DEDUP_REMOVED lines=19> */
[----:B------:R-:W-:Y:S02]  /*08c0*/  IMAD.MOV.U32 R25, RZ, RZ, RZ ;  /* 0x000000ffff197224 */ /* 0x000fe400078e00ff */
[----:B0-----:R-:W-:Y:S01]  /*08d0*/  FFMA R23, R14, R15, R23 ;  /* 0x0000000f0e177223 */ /* 0x001fe20000000017 */
[----:B------:R-:W-:-:S04]  /*08e0*/  IADD3 R14, PT, PT, R18, 0x5, RZ ;  /* 0x00000005120e7810 */ /* 0x000fc80007ffe0ff */
[----:B------:R-:W-:Y:S01]  /*08f0*/  ISETP.GE.OR P2, PT, R14, R3, P1 ;  /* 0x000000030e00720c */ /* 0x000fe20000f46670 */
[----:B------:R-:W-:Y:S01]  /*0900*/  BAR.SYNC.DEFER_BLOCKING 0x0 ;  /* 0x0000000000007b1d */ /* 0x000fe20000010000 */
[----:B------:R-:W-:-:S11]  /*0910*/  VIADDMNMX R14, R19, 0x5, R6, !PT ;  /* 0x00000005130e7846 */ /* 0x000fd60007800106 */
[----:B------:R0:W2:Y:S01]  /*0920*/  @!P2 LDG.E R25, desc[UR4][R26.64+0x14] ;  /* 0x000014041a19a981 */ /* 0x0000a2000c1e1900 */
[----:B------:R-:W-:-:S13]  /*0930*/  ISETP.GE.AND P2, PT, R14, R3, PT ;  /* 0x000000030e00720c */ /* 0x000fda0003f46270 */
[----:B------:R-:W1:Y:S01]  /*0940*/  @!P2 LDC.64 R14, c[0x0][0x388] ;  /* 0x0000e200ff0eab82 */ /* 0x000e620000000a00 */
[----:B------:R-:W-:Y:S02]  /*0950*/  HFMA2 R28, -RZ, RZ, 0, 0 ;  /* 0x00000000ff1c7431 */ /* 0x000fe400000001ff */
[----:B-1----:R-:W-:-:S05]  /*0960*/  @!P2 IMAD.WIDE R14, R4, 0x4, R14 ;  /* 0x00000004040ea825 */ /* 0x002fca00078e020e */
[----:B------:R-:W3:Y:S01]  /*0970*/  @!P2 LDG.E R28, desc[UR4][R14.64] ;  /* 0x000000040e1ca981 */ /* 0x000ee2000c1e1900 */
[----:B0-----:R-:W-:Y:S02]  /*0980*/  IADD3 R26, P2, PT, R26, 0x50, RZ ;  /* 0x000000501a1a7810 */ /* 0x001fe40007f5e0ff */
[----:B------:R-:W-:Y:S01]  /*0990*/  IADD3 R17, PT, PT, R17, 0x4, RZ ;  /* 0x0000000411117810 */ /* 0x000fe20007ffe0ff */
[----:B------:R-:W-:Y:S01]  /*09a0*/  VIADD R19, R19, 0x14 ;  /* 0x0000001413137836 */ /* 0x000fe20000000000 */
[----:B------:R-:W-:Y:S01]  /*09b0*/  IADD3 R18, PT, PT, R18, 0x14, RZ ;  /* 0x0000001412127810 */ /* 0x000fe20007ffe0ff */
[----:B------:R-:W-:Y:S01]  /*09c0*/  IMAD R22, R3, 0x14, R22 ;  /* 0x0000001403167824 */ /* 0x000fe200078e0216 */
[----:B------:R-:W-:Y:S01]  /*09d0*/  IADD3 R21, PT, PT, R21, 0x14, RZ ;  /* 0x0000001415157810 */ /* 0x000fe20007ffe0ff */
[C---:B------:R-:W-:Y:S02]  /*09e0*/  IMAD R20, R3.reuse, 0x14, R20 ;  /* 0x0000001403147824 */ /* 0x040fe400078e0214 */
[----:B------:R-:W-:-:S02]  /*09f0*/  IMAD R24, R3, 0x14, R24 ;  /* 0x0000001403187824 */ /* 0x000fc400078e0218 */
[----:B------:R-:W-:Y:S01]  /*0a00*/  IMAD R4, R3, 0x14, R4 ;  /* 0x0000001403047824 */ /* 0x000fe200078e0204 */
        /* <DEDUP_REMOVED lines=13> */
[----:B0-----:R-:W-:Y:S02]  /*0ae0*/  FFMA R23, R25, R29, R23 ;  /* 0x0000001d19177223 */ /* 0x001fe40000000017 */
[----:B------:R-:W-:Y:S02]  /*0af0*/  LDS R25, [R7+0x10] ;  /* 0x0000100007197984 */ /* 0x000fe40000000800 */
[----:B------:R-:W-:-:S02]  /*0b00*/  FFMA R14, R14, R15, R23 ;  /* 0x0000000f0e0e7223 */ /* 0x000fc40000000017 */
[----:B------:R-:W0:Y:S01]  /*0b10*/  LDS R15, [R9+0x50] ;  /* 0x00005000090f7984 */ /* 0x000e220000000800 */
[----:B------:R-:W-:Y:S01]  /*0b20*/  IADD3.X R23, PT, PT, RZ, R27, RZ, P2, !PT ;  /* 0x0000001bff177210 */ /* 0x000fe200017fe4ff */
[----:B------:R-:W-:Y:S01]  /*0b30*/  BAR.SYNC.DEFER_BLOCKING 0x0 ;  /* 0x0000000000007b1d */ /* 0x000fe20000010000 */
[----:B------:R-:W-:Y:S01]  /*0b40*/  ISETP.NE.AND P2, PT, R17, RZ, PT ;  /* 0x000000ff1100720c */ /* 0x000fe20003f45270 */
[----:B0-----:R-:W-:-:S12]  /*0b50*/  FFMA R25, R25, R15, R14 ;  /* 0x0000000f19197223 */ /* 0x001fd8000000000e */
[----:B------:R-:W-:Y:S05]  /*0b60*/  @P2 BRA `(.L_x_12) ;  /* 0xfffffff400f42947 */ /* 0x000fea000383ffff */
.L_x_11:
[----:B------:R-:W-:Y:S05]  /*0b70*/  @!P0 BRA `(.L_x_10) ;  /* 0x0000000000b08947 */ /* 0x000fea0003800000 */
[----:B------:R-:W0:Y:S01]  /*0b80*/  LDC R14, c[0x0][0x398] ;  /* 0x0000e600ff0e7b82 */ /* 0x000e220000000800 */
[----:B------:R-:W-:Y:S01]  /*0b90*/  IMAD R15, R11, 0x5, R2 ;  /* 0x000000050b0f7824 */ /* 0x000fe200078e0202 */
[----:B------:R-:W-:Y:S01]  /*0ba0*/  IADD3 R16, PT, PT, -R5, RZ, RZ ;  /* 0x000000ff05107210 */ /* 0x000fe20007ffe1ff */
[C---:B------:R-:W-:Y:S02]  /*0bb0*/  IMAD R17, R11.reuse, 0x5, R10 ;  /* 0x000000050b117824 */ /* 0x040fe400078e020a */
[----:B------:R-:W-:Y:S02]  /*0bc0*/  IMAD R0, R11, 0x5, R0 ;  /* 0x000000050b007824 */ /* 0x000fe400078e0200 */
[----:B------:R-:W-:-:S07]  /*0bd0*/  IMAD R2, R15, R3, R6 ;  /* 0x000000030f027224 */ /* 0x000fce00078e0206 */
.L_x_13:
[----:B0-----:R-:W-:Y:S01]  /*0be0*/  IMAD.MOV.U32 R3, RZ, RZ, R14 ;  /* 0x000000ffff037224 */ /* 0x001fe200078e000e */
[----:B------:R-:W-:Y:S02]  /*0bf0*/  VIMNMX R4, PT, PT, R6, R15, !PT ;  /* 0x0000000f06047248 */ /* 0x000fe40007fe0100 */
[----:B------:R-:W-:Y:S02]  /*0c00*/  CS2R R18, SRZ ;  /* 0x0000000000127805 */ /* 0x000fe4000001ff00 */
[-C--:B------:R-:W-:Y:S02]  /*0c10*/  ISETP.GE.AND P0, PT, R0, R3.reuse, PT ;  /* 0x000000030000720c */ /* 0x080fe40003f06270 */
[-C--:B------:R-:W-:Y:S02]  /*0c20*/  ISETP.GE.AND P1, PT, R4, R3.reuse, PT ;  /* 0x000000030400720c */ /* 0x080fe40003f26270 */
[----:B------:R-:W-:-:S11]  /*0c30*/  ISETP.GE.U32.OR P0, PT, R8, R3, P0 ;  /* 0x000000030800720c */ /* 0x000fd60000706470 */
        /* <DEDUP_REMOVED lines=32> */
.L_x_10:
        /* <DEDUP_REMOVED lines=8> */
.L_x_14:
        /* <DEDUP_REMOVED lines=12> */
.L_x_23:


//--------------------- .text._Z10matMulGPU2PfS_S_i --------------------------
	.section	.text._Z10matMulGPU2PfS_S_i,"ax",@progbits
	.align	128
        .global         _Z10matMulGPU2PfS_S_i
        .type           _Z10matMulGPU2PfS_S_i,@function
        .size           _Z10matMulGPU2PfS_S_i,(.L_x_24 - _Z10matMulGPU2PfS_S_i)
        .other          _Z10matMulGPU2PfS_S_i,@"STO_CUDA_ENTRY STV_DEFAULT"
_Z10matMulGPU2PfS_S_i:
.text._Z10matMulGPU2PfS_S_i:
[----:B------:R-:W-:Y:S01]  /*0000*/  LDC R1, c[0x0][0x37c] ;  /* 0x0000df00ff017b82 */ /* 0x000fe20000000800 */
[----:B------:R-:W0:Y:S01]  /*0010*/  LDCU UR6, c[0x0][0x398] ;  /* 0x00007300ff0677ac */ /* 0x000e220008000800 */
[----:B------:R-:W1:Y:S06]  /*0020*/  S2R R0, SR_TID.X ;  /* 0x0000000000007919 */ /* 0x000e6c0000002100 */
[----:B------:R-:W1:Y:S01]  /*0030*/  LDC R5, c[0x0][0x360] ;  /* 0x0000d800ff057b82 */ /* 0x000e620000000800 */
[----:B------:R-:W-:Y:S01]  /*0040*/  IMAD.MOV.U32 R19, RZ, RZ, RZ ;  /* 0x000000ffff137224 */ /* 0x000fe200078e00ff */
[----:B------:R-:W2:Y:S01]  /*0050*/  LDCU.64 UR8, c[0x0][0x358] ;  /* 0x00006b00ff0877ac */ /* 0x000ea20008000a00 */
[----:B------:R-:W3:Y:S05]  /*0060*/  S2R R2, SR_TID.Y ;  /* 0x0000000000027919 */ /* 0x000eea0000002200 */
[----:B------:R-:W1:Y:S08]  /*0070*/  S2UR UR4, SR_CTAID.X ;  /* 0x00000000000479c3 */ /* 0x000e700000002500 */
[----:B------:R-:W3:Y:S01]  /*0080*/  S2UR UR5, SR_CTAID.Y ;  /* 0x00000000000579c3 */ /* 0x000ee20000002600 */
[----:B0-----:R-:W-:-:S05]  /*0090*/  IMAD.U32 R3, RZ, RZ, UR6 ;  /* 0x00000006ff037e24 */ /* 0x001fca000f8e00ff */
[----:B------:R-:W-:Y:S02]  /*00a0*/  ISETP.GE.AND P0, PT, R3, 0x1, PT ;  /* 0x000000010300780c */ /* 0x000fe40003f06270 */
[----:B------:R-:W3:Y:S01]  /*00b0*/  LDC R7, c[0x0][0x364] ;  /* 0x0000d900ff077b82 */ /* 0x000ee20000000800 */
[----:B-1----:R-:W-:Y:S02]  /*00c0*/  IMAD R6, R5, UR4, R0 ;  /* 0x0000000405067c24 */ /* 0x002fe4000f8e0200 */
[----:B---3--:R-:W-:-:S08]  /*00d0*/  IMAD R8, R7, UR5, R2 ;  /* 0x0000000507087c24 */ /* 0x008fd0000f8e0202 */
[----:B--2---:R-:W-:Y:S05]  /*00e0*/  @!P0 BRA `(.L_x_15) ;  /* 0x00000008006c8947 */ /* 0x004fea0003800000 */
[----:B------:R-:W0:Y:S01]  /*00f0*/  S2UR UR6, SR_CgaCtaId ;  /* 0x00000000000679c3 */ /* 0x000e220000008800 */
[----:B------:R-:W-:Y:S01]  /*0100*/  UMOV UR4, 0x400 ;  /* 0x0000040000047882 */ /* 0x000fe20000000000 */
[C---:B------:R-:W-:Y:S01]  /*0110*/  ISETP.GE.U32.AND P1, PT, R3.reuse, 0x7, PT ;  /* 0x000000070300780c */ /* 0x040fe20003f26070 */
[----:B------:R-:W-:Y:S01]  /*0120*/  UIADD3 UR5, UPT, UPT, UR4, 0x10, URZ ;  /* 0x0000001004057890 */ /* 0x000fe2000fffe0ff */
[----:B------:R-:W-:Y:S01]  /*0130*/  IADD3 R4, PT, PT, R3, 0x1, RZ ;  /* 0x0000000103047810 */ /* 0x000fe20007ffe0ff */
[----:B------:R-:W-:Y:S02]  /*0140*/  HFMA2 R11, -RZ, RZ, 0, 0 ;  /* 0x00000000ff0b7431 */ /* 0x000fe400000001ff */
[----:B------:R-:W-:Y:S01]  /*0150*/  IMAD.MOV.U32 R19, RZ, RZ, RZ ;  /* 0x000000ffff137224 */ /* 0x000fe200078e00ff */
[----:B------:R-:W-:-:S04]  /*0160*/  SHF.R.U32.HI R4, RZ, 0x1, R4 ;  /* 0x00000001ff047819 */ /* 0x000fc80000011604 */
[----:B------:R-:W-:-:S04]  /*0170*/  LOP3.LUT R5, R4, 0x3, RZ, 0xc0, !PT ;  /* 0x0000000304057812 */ /* 0x000fc800078ec0ff */
[----:B------:R-:W-:Y:S01]  /*0180*/  ISETP.NE.AND P0, PT, R5, RZ, PT ;  /* 0x000000ff0500720c */ /* 0x000fe20003f05270 */
[----:B0-----:R-:W-:Y:S02]  /*0190*/  ULEA UR4, UR6, UR4, 0x18 ;  /* 0x0000000406047291 */ /* 0x001fe4000f8ec0ff */
[----:B------:R-:W-:-:S04]  /*01a0*/  ULEA UR5, UR6, UR5, 0x18 ;  /* 0x0000000506057291 */ /* 0x000fc8000f8ec0ff */
[----:B------:R-:W-:Y:S02]  /*01b0*/  LEA R7, R2, UR4, 0x3 ;  /* 0x0000000402077c11 */ /* 0x000fe4000f8e18ff */
[----:B------:R-:W-:-:S03]  /*01c0*/  LEA R9, R0, UR5, 0x2 ;  /* 0x0000000500097c11 */ /* 0x000fc6000f8e10ff */
[----:B------:R-:W-:Y:S01]  /*01d0*/  IMAD R10, R0, 0x4, R7 ;  /* 0x00000004000a7824 */ /* 0x000fe200078e0207 */
[----:B------:R-:W-:Y:S01]  /*01e0*/  LEA R12, R2, R9, 0x3 ;  /* 0x00000009020c7211 */ /* 0x000fe200078e18ff */
[----:B------:R-:W-:Y:S06]  /*01f0*/  @!P1 BRA `(.L_x_16) ;  /* 0x0000000400989947 */ /* 0x000fec0003800000 */
[----:B------:R-:W-:Y:S01]  /*0200*/  LOP3.LUT R11, R4, 0x3ffffffc, RZ, 0xc0, !PT ;  /* 0x3ffffffc040b7812 */ /* 0x000fe200078ec0ff */
[C---:B------:R-:W-:Y:S01]  /*0210*/  VIADD R22, R2.reuse, 0x6 ;  /* 0x0000000602167836 */ /* 0x040fe20000000000 */
[C---:B------:R-:W-:Y:S01]  /*0220*/  IADD3 R24, PT, PT, R2.reuse, 0x4, RZ ;  /* 0x0000000402187810 */ /* 0x040fe20007ffe0ff */
[----:B------:R-:W-:Y:S01]  /*0230*/  VIADD R20, R2, 0x2 ;  /* 0x0000000202147836 */ /* 0x000fe20000000000 */
[-C--:B------:R-:W-:Y:S01]  /*0240*/  ISETP.GE.U32.AND P1, PT, R8, R3.reuse, PT ;  /* 0x000000030800720c */ /* 0x080fe20003f26070 */
[-CC-:B------:R-:W-:Y:S01]  /*0250*/  IMAD R26, R2, R3.reuse, R6.reuse ;  /* 0x00000003021a7224 */ /* 0x180fe200078e0206 */
[----:B------:R-:W-:Y:S01]  /*0260*/  MOV R19, RZ ;  /* 0x000000ff00137202 */ /* 0x000fe20000000f00 */
[-CC-:B------:R-:W-:Y:S01]  /*0270*/  IMAD R22, R22, R3.reuse, R6.reuse ;  /* 0x0000000316167224 */ /* 0x180fe200078e0206 */
[----:B------:R-:W-:Y:S01]  /*0280*/  MOV R4, R2 ;  /* 0x0000000200047202 */ /* 0x000fe20000000f00 */
[-CC-:B------:R-:W-:Y:S02]  /*0290*/  IMAD R24, R24, R3.reuse, R6.reuse ;  /* 0x0000000318187224 */ /* 0x180fe400078e0206 */
[----:B------:R-:W-:-:S02]  /*02a0*/  IMAD R20, R20, R3, R6 ;  /* 0x0000000314147224 */ /* 0x000fc400078e0206 */
[--C-:B------:R-:W-:Y:S02]  /*02b0*/  IMAD R21, R8, R3, R0.reuse ;  /* 0x0000000308157224 */ /* 0x100fe400078e0200 */
[----:B------:R-:W-:Y:S02]  /*02c0*/  IMAD.MOV.U32 R28, RZ, RZ, R0 ;  /* 0x000000ffff1c7224 */ /* 0x000fe400078e0000 */
[----:B------:R-:W-:-:S07]  /*02d0*/  IMAD.MOV R13, RZ, RZ, -R11 ;  /* 0x000000ffff0d7224 */ /* 0x000fce00078e0a0b */
.L_x_17:
[----:B------:R-:W0:Y:S01]  /*02e0*/  LDC R3, c[0x0][0x398] ;  /* 0x0000e600ff037b82 */ /* 0x000e220000000800 */
[----:B------:R-:W-:Y:S01]  /*02f0*/  VIMNMX R14, PT, PT, R6, R4, !PT ;  /* 0x00000004060e7248 */ /* 0x000fe20007fe0100 */
[----:B------:R-:W-:Y:S01]  /*0300*/  IMAD.MOV.U32 R23, RZ, RZ, RZ ;  /* 0x000000ffff177224 */ /* 0x000fe200078e00ff */
[----:B------:R-:W-:Y:S02]  /*0310*/  MOV R25, RZ ;  /* 0x000000ff00197202 */ /* 0x000fe40000000f00 */
[----:B0-----:R-:W-:-:S03]  /*0320*/  ISETP.GE.AND P3, PT, R14, R3, PT ;  /* 0x000000030e00720c */ /* 0x001fc60003f66270 */
[----:B------:R-:W0:Y:S01]  /*0330*/  LDC.64 R14, c[0x0][0x380] ;  /* 0x0000e000ff0e7b82 */ /* 0x000e220000000a00 */
[----:B------:R-:W-:-:S09]  /*0340*/  ISETP.GE.OR P2, PT, R28, R3, P1 ;  /* 0x000000031c00720c */ /* 0x000fd20000f46670 */
[----:B------:R-:W1:Y:S01]  /*0350*/  @!P3 LDC.64 R16, c[0x0][0x388] ;  /* 0x0000e200ff10bb82 */ /* 0x000e620000000a00 */
[----:B0-----:R-:W-:-:S05]  /*0360*/  IMAD.WIDE R14, R21, 0x4, R14 ;  /* 0x00000004150e7825 */ /* 0x001fca00078e020e */
        /* <DEDUP_REMOVED lines=8> */
[----:B------:R-:W1:Y:S01]  /*03f0*/  LDS R29, [R9+0x8] ;  /* 0x00000800091d7984 */ /* 0x000e620000000800 */
[----:B0-----:R-:W-:Y:S01]  /*0400*/  FFMA R27, R16, R18, R19 ;  /* 0x00000012101b7223 */ /* 0x001fe20000000013 */
[----:B------:R-:W-:Y:S01]  /*0410*/  VIADDMNMX R18, R4, 0x2, R6, !PT ;  /* 0x0000000204127846 */ /* 0x000fe20007800106 */
[----:B------:R-:W-:Y:S03]  /*0420*/  BAR.SYNC.DEFER_BLOCKING 0x0 ;  /* 0x0000000000007b1d */ /* 0x000fe60000010000 */
[----:B------:R-:W-:-:S02]  /*0430*/  ISETP.GE.AND P3, PT, R18, R3, PT ;  /* 0x000000031200720c */ /* 0x000fc40003f66270 */
[----:B------:R-:W-:-:S11]  /*0440*/  IADD3 R16, PT, PT, R28, 0x2, RZ ;  /* 0x000000021c107810 */ /* 0x000fd60007ffe0ff */
[----:B------:R-:W0:Y:S01]  /*0450*/  @!P3 LDC.64 R18, c[0x0][0x388] ;  /* 0x0000e200ff12bb82 */ /* 0x000e220000000a00 */
[----:B------:R-:W-:Y:S01]  /*0460*/  ISETP.GE.OR P2, PT, R16, R3, P1 ;  /* 0x000000031000720c */ /* 0x000fe20000f46670 */
[----:B------:R-:W-:Y:S02]  /*0470*/  HFMA2 R25, -RZ, RZ, 0, 0 ;  /* 0x00000000ff197431 */ /* 0x000fe400000001ff */
[----:B-1----:R-:W-:Y:S01]  /*0480*/  FFMA R23, R29, R17, R27 ;  /* 0x000000111d177223 */ /* 0x002fe2000000001b */
[----:B------:R-:W-:-:S09]  /*0490*/  IMAD.MOV.U32 R27, RZ, RZ, RZ ;  /* 0x000000ffff1b7224 */ /* 0x000fd200078e00ff */
[----:B------:R-:W2:Y:S01]  /*04a0*/  @!P2 LDG.E R25, desc[UR8][R14.64+0x8] ;  /* 0x000008080e19a981 */ /* 0x000ea2000c1e1900 */
[----:B0-----:R-:W-:-:S05]  /*04b0*/  @!P3 IMAD.WIDE R18, R20, 0x4, R18 ;  /* 0x000000041412b825 */ /* 0x001fca00078e0212 */
[----:B------:R0:W3:Y:S02]  /*04c0*/  @!P3 LDG.E R27, desc[UR8][R18.64] ;  /* 0x00000008121bb981 */ /* 0x0000e4000c1e1900 */
[----:B0-----:R-:W-:-:S05]  /*04d0*/  VIADD R18, R28, 0x4 ;  /* 0x000000041c127836 */ /* 0x001fca0000000000 */
[----:B------:R-:W-:Y:S01]  /*04e0*/  ISETP.GE.OR P2, PT, R18, R3, P1 ;  /* 0x000000031200720c */ /* 0x000fe20000f46670 */
[----:B--2---:R-:W-:Y:S04]  /*04f0*/  STS [R10], R25 ;  /* 0x000000190a007388 */ /* 0x004fe80000000800 */
[----:B---3--:R-:W-:Y:S01]  /*0500*/  STS [R12], R27 ;  /* 0x0000001b0c007388 */ /* 0x008fe20000000800 */
[----:B------:R-:W-:Y:S06]  /*0510*/  BAR.SYNC.DEFER_BLOCKING 0x0 ;  /* 0x0000000000007b1d */ /* 0x000fec0000010000 */
[----:B------:R-:W-:Y:S04]  /*0520*/  LDS R29, [R9] ;  /* 0x00000000091d7984 */ /* 0x000fe80000000800 */
[----:B------:R-:W0:Y:S02]  /*0530*/  LDS.64 R16, [R7] ;  /* 0x0000000007107984 */ /* 0x000e240000000a00 */
[----:B0-----:R-:W-:Y:S01]  /*0540*/  FFMA R16, R16, R29, R23 ;  /* 0x0000001d10107223 */ /* 0x001fe20000000017 */
[----:B------:R-:W-:Y:S01]  /*0550*/  VIADDMNMX R29, R4, 0x4, R6, !PT ;  /* 0x00000004041d7846 */ /* 0x000fe20007800106 */
[----:B------:R-:W0:Y:S01]  /*0560*/  LDS R23, [R9+0x8] ;  /* 0x0000080009177984 */ /* 0x000e220000000800 */
[----:B------:R-:W-:Y:S02]  /*0570*/  BAR.SYNC.DEFER_BLOCKING 0x0 ;  /* 0x0000000000007b1d */ /* 0x000fe40000010000 */
[----:B------:R-:W-:-:S13]  /*0580*/  ISETP.GE.AND P3, PT, R29, R3, PT ;  /* 0x000000031d00720c */ /* 0x000fda0003f66270 */
[----:B------:R-:W1:Y:S01]  /*0590*/  @!P3 LDC.64 R18, c[0x0][0x388] ;  /* 0x0000e200ff12bb82 */ /* 0x000e620000000a00 */
[----:B------:R-:W-:Y:S01]  /*05a0*/  IMAD.MOV.U32 R27, RZ, RZ, RZ ;  /* 0x000000ffff1b7224 */ /* 0x000fe200078e00ff */
[----:B------:R-:W-:-:S05]  /*05b0*/  MOV R29, RZ ;  /* 0x000000ff001d7202 */ /* 0x000fca0000000f00 */
[----:B------:R-:W2:Y:S01]  /*05c0*/  @!P2 LDG.E R27, desc[UR8][R14.64+0x10] ;  /* 0x000010080e1ba981 */ /* 0x000ea2000c1e1900 */
[----:B-1----:R-:W-:-:S05]  /*05d0*/  @!P3 IMAD.WIDE R18, R24, 0x4, R18 ;  /* 0x000000041812b825 */ /* 0x002fca00078e0212 */
[----:B------:R1:W3:Y:S01]  /*05e0*/  @!P3 LDG.E R29, desc[UR8][R18.64] ;  /* 0x00000008121db981 */ /* 0x0002e2000c1e1900 */
[----:B0-----:R-:W-:Y:S01]  /*05f0*/  FFMA R23, R23, R17, R16 ;  /* 0x0000001117177223 */ /* 0x001fe20000000010 */
[----:B-1----:R-:W-:-:S04]  /*0600*/  IADD3 R18, PT, PT, R28, 0x6, RZ ;  /* 0x000000061c127810 */ /* 0x002fc80007ffe0ff */
[----:B------:R-:W-:Y:S02]  /*0610*/  ISETP.GE.OR P2, PT, R18, R3, P1 ;  /* 0x000000031200720c */ /* 0x000fe40000f46670 */
[----:B------:R-:W-:-:S04]  /*0620*/  VIADDMNMX R18, R4, 0x6, R6, !PT ;  /* 0x0000000604127846 */ /* 0x000fc80007800106 */
[----:B------:R-:W-:-:S13]  /*0630*/  ISETP.GE.AND P3, PT, R18, R3, PT ;  /* 0x000000031200720c */ /* 0x000fda0003f66270 */
[----:B------:R-:W0:Y:S01]  /*0640*/  @!P3 LDC.64 R18, c[0x0][0x388] ;  /* 0x0000e200ff12bb82 */ /* 0x000e220000000a00 */
[----:B--2---:R1:W-:Y:S04]  /*0650*/  STS [R10], R27 ;  /* 0x0000001b0a007388 */ /* 0x0043e80000000800 */
[----:B---3--:R-:W-:Y:S03]  /*0660*/  STS [R12], R29 ;  /* 0x0000001d0c007388 */ /* 0x008fe60000000800 */
[----:B------:R-:W-:Y:S06]  /*0670*/  BAR.SYNC.DEFER_BLOCKING 0x0 ;  /* 0x0000000000007b1d */ /* 0x000fec0000010000 */
[----:B------:R-:W-:Y:S04]  /*0680*/  LDS R25, [R9] ;  /* 0x0000000009197984 */ /* 0x000fe80000000800 */
[----:B------:R-:W2:Y:S01]  /*0690*/  LDS.64 R16, [R7] ;  /* 0x0000000007107984 */ /* 0x000ea20000000a00 */
[----:B-1----:R-:W-:-:S02]  /*06a0*/  HFMA2 R27, -RZ, RZ, 0, 0 ;  /* 0x00000000ff1b7431 */ /* 0x002fc400000001ff */
[----:B--2---:R-:W-:Y:S02]  /*06b0*/  FFMA R16, R16, R25, R23 ;  /* 0x0000001910107223 */ /* 0x004fe40000000017 */
[----:B------:R-:W1:Y:S01]  /*06c0*/  LDS R23, [R9+0x8] ;  /* 0x0000080009177984 */ /* 0x000e620000000800 */
[----:B------:R-:W-:Y:S01]  /*06d0*/  IMAD.MOV.U32 R25, RZ, RZ, RZ ;  /* 0x000000ffff197224 */ /* 0x000fe200078e00ff */
[----:B------:R-:W-:Y:S06]  /*06e0*/  BAR.SYNC.DEFER_BLOCKING 0x0 ;  /* 0x0000000000007b1d */ /* 0x000fec0000010000 */
[----:B------:R0:W2:Y:S02]  /*06f0*/  @!P2 LDG.E R25, desc[UR8][R14.64+0x18] ;  /* 0x000018080e19a981 */ /* 0x0000a4000c1e1900 */
[----:B0-----:R-:W-:-:S05]  /*0700*/  @!P3 IMAD.WIDE R14, R22, 0x4, R18 ;  /* 0x00000004160eb825 */ /* 0x001fca00078e0212 */
[----:B------:R-:W3:Y:S01]  /*0710*/  @!P3 LDG.E R27, desc[UR8][R14.64] ;  /* 0x000000080e1bb981 */ /* 0x000ee2000c1e1900 */
[----:B------:R-:W-:-:S05]  /*0720*/  VIADD R13, R13, 0x4 ;  /* 0x000000040d0d7836 */ /* 0x000fca0000000000 */
[----:B------:R-:W-:Y:S01]  /*0730*/  ISETP.NE.AND P2, PT, R13, RZ, PT ;  /* 0x000000ff0d00720c */ /* 0x000fe20003f45270 */
[----:B-1----:R-:W-:Y:S01]  /*0740*/  FFMA R17, R23, R17, R16 ;  /* 0x0000001117117223 */ /* 0x002fe20000000010 */
[----:B------:R-:W-:Y:S01]  /*0750*/  IADD3 R4, PT, PT, R4, 0x8, RZ ;  /* 0x0000000804047810 */ /* 0x000fe20007ffe0ff */
[----:B------:R-:W-:Y:S01]  /*0760*/  VIADD R28, R28, 0x8 ;  /* 0x000000081c1c7836 */ /* 0x000fe20000000000 */
[----:B------:R-:W-:Y:S01]  /*0770*/  IADD3 R21, PT, PT, R21, 0x8, RZ ;  /* 0x0000000815157810 */ /* 0x000fe20007ffe0ff */
[C---:B------:R-:W-:Y:S01]  /*0780*/  IMAD R26, R3.reuse, 0x8, R26 ;  /* 0x00000008031a7824 */ /* 0x040fe200078e021a */
[C---:B------:R-:W-:Y:S01]  /*0790*/  LEA R20, R3.reuse, R20, 0x3 ;  /* 0x0000001403147211 */ /* 0x040fe200078e18ff */
[C---:B------:R-:W-:Y:S01]  /*07a0*/  IMAD R24, R3.reuse, 0x8, R24 ;  /* 0x0000000803187824 */ /* 0x040fe200078e0218 */
[----:B------:R-:W-:Y:S01]  /*07b0*/  LEA R22, R3, R22, 0x3 ;  /* 0x0000001603167211 */ /* 0x000fe200078e18ff */
[----:B--2---:R-:W-:Y:S04]  /*07c0*/  STS [R10], R25 ;  /* 0x000000190a007388 */ /* 0x004fe80000000800 */
[----:B---3--:R-:W-:Y:S01]  /*07d0*/  STS [R12], R27 ;  /* 0x0000001b0c007388 */ /* 0x008fe20000000800 */
[----:B------:R-:W-:Y:S06]  /*07e0*/  BAR.SYNC.DEFER_BLOCKING 0x0 ;  /* 0x0000000000007b1d */ /* 0x000fec0000010000 */
[----:B------:R-:W-:Y:S04]  /*07f0*/  LDS R29, [R9] ;  /* 0x00000000091d7984 */ /* 0x000fe80000000800 */
[----:B------:R-:W0:Y:S04]  /*0800*/  LDS.64 R18, [R7] ;  /* 0x0000000007127984 */ /* 0x000e280000000a00 */
[----:B------:R-:W1:Y:S01]  /*0810*/  LDS R25, [R9+0x8] ;  /* 0x0000080009197984 */ /* 0x000e620000000800 */
[----:B0-----:R-:W-:-:S04]  /*0820*/  FFMA R18, R18, R29, R17 ;  /* 0x0000001d12127223 */ /* 0x001fc80000000011 */
[----:B-1----:R-:W-:Y:S01]  /*0830*/  FFMA R19, R25, R19, R18 ;  /* 0x0000001319137223 */ /* 0x002fe20000000012 */
[----:B------:R-:W-:Y:S06]  /*0840*/  BAR.SYNC.DEFER_BLOCKING 0x0 ;  /* 0x0000000000007b1d */ /* 0x000fec0000010000 */
[----:B------:R-:W-:Y:S05]  /*0850*/  @P2 BRA `(.L_x_17) ;  /* 0xfffffff800a02947 */ /* 0x000fea000383ffff */
.L_x_16:
[----:B------:R-:W-:Y:S05]  /*0860*/  @!P0 BRA `(.L_x_15) ;  /* 0x00000000008c8947 */ /* 0x000fea0003800000 */
[----:B------:R-:W0:Y:S01]  /*0870*/  LDC R13, c[0x0][0x398] ;  /* 0x0000e600ff0d7b82 */ /* 0x000e220000000800 */
[C---:B------:R-:W-:Y:S01]  /*0880*/  LEA R0, R11.reuse, R0, 0x1 ;  /* 0x000000000b007211 */ /* 0x040fe200078e08ff */
[----:B------:R-:W-:Y:S02]  /*0890*/  IMAD R23, R11, 0x2, R2 ;  /* 0x000000020b177824 */ /* 0x000fe400078e0202 */
[----:B------:R-:W-:Y:S02]  /*08a0*/  IMAD.MOV R2, RZ, RZ, -R5 ;  /* 0x000000ffff027224 */ /* 0x000fe400078e0a05 */
[-C--:B------:R-:W-:Y:S02]  /*08b0*/  IMAD R18, R23, R3.reuse, R6 ;  /* 0x0000000317127224 */ /* 0x080fe400078e0206 */
[----:B------:R-:W1:Y:S01]  /*08c0*/  LDC.64 R14, c[0x0][0x380] ;  /* 0x0000e000ff0e7b82 */ /* 0x000e620000000a00 */
[----:B------:R-:W-:-:S07]  /*08d0*/  IMAD R11, R8, R3, R0 ;  /* 0x00000003080b7224 */ /* 0x000fce00078e0200 */
.L_x_18:
[----:B0-----:R-:W-:Y:S01]  /*08e0*/  MOV R3, R13 ;  /* 0x0000000d00037202 */ /* 0x001fe20000000f00 */
[----:B------:R-:W-:Y:S01]  /*08f0*/  HFMA2 R27, -RZ, RZ, 0, 0 ;  /* 0x00000000ff1b7431 */ /* 0x000fe200000001ff */
[----:B------:R-:W-:Y:S01]  /*0900*/  VIMNMX R4, PT, PT, R6, R23, !PT ;  /* 0x0000001706047248 */ /* 0x000fe20007fe0100 */
[----:B------:R-:W-:Y:S01]  /*0910*/  IMAD.MOV.U32 R25, RZ, RZ, RZ ;  /* 0x000000ffff197224 */ /* 0x000fe200078e00ff */
[-C--:B------:R-:W-:Y:S02]  /*0920*/  ISETP.GE.AND P0, PT, R0, R3.reuse, PT ;  /* 0x000000030000720c */ /* 0x080fe40003f06270 */
[-C--:B------:R-:W-:Y:S01]  /*0930*/  ISETP.GE.AND P1, PT, R4, R3.reuse, PT ;  /* 0x000000030400720c */ /* 0x080fe20003f26270 */
[----:B-1----:R-:W-:Y:S01]  /*0940*/  IMAD.WIDE R4, R11, 0x4, R14 ;  /* 0x000000040b047825 */ /* 0x002fe200078e020e */
[----:B------:R-:W-:-:S11]  /*0950*/  ISETP.GE.U32.OR P0, PT, R8, R3, P0 ;  /* 0x000000030800720c */ /* 0x000fd60000706470 */
[----:B------:R-:W0:Y:S02]  /*0960*/  @!P1 LDC.64 R16, c[0x0][0x388] ;  /* 0x0000e200ff109b82 */ /* 0x000e240000000a00 */
[----:B------:R-:W2:Y:S01]  /*0970*/  @!P0 LDG.E R25, desc[UR8][R4.64] ;  /* 0x0000000804198981 */ /* 0x000ea2000c1e1900 */
[----:B0-----:R-:W-:-:S05]  /*0980*/  @!P1 IMAD.WIDE R16, R18, 0x4, R16 ;  /* 0x0000000412109825 */ /* 0x001fca00078e0210 */
[----:B------:R-:W3:Y:S01]  /*0990*/  @!P1 LDG.E R27, desc[UR8][R16.64] ;  /* 0x00000008101b9981 */ /* 0x000ee2000c1e1900 */
[----:B------:R-:W-:-:S05]  /*09a0*/  VIADD R2, R2, 0x1 ;  /* 0x0000000102027836 */ /* 0x000fca0000000000 */
[----:B------:R-:W-:Y:S01]  /*09b0*/  ISETP.NE.AND P0, PT, R2, RZ, PT ;  /* 0x000000ff0200720c */ /* 0x000fe20003f05270 */
[----:B------:R-:W-:Y:S01]  /*09c0*/  VIADD R11, R11, 0x2 ;  /* 0x000000020b0b7836 */ /* 0x000fe20000000000 */
[----:B------:R-:W-:Y:S02]  /*09d0*/  IADD3 R23, PT, PT, R23, 0x2, RZ ;  /* 0x0000000217177810 */ /* 0x000fe40007ffe0ff */
[----:B------:R-:W-:Y:S02]  /*09e0*/  IADD3 R0, PT, PT, R0, 0x2, RZ ;  /* 0x0000000200007810 */ /* 0x000fe40007ffe0ff */
        /* <DEDUP_REMOVED lines=11> */
.L_x_15:
        /* <DEDUP_REMOVED lines=8> */
.L_x_19:
        /* <DEDUP_REMOVED lines=14> */
.L_x_24:


//--------------------- .nv.shared._Z11matMulGPU25PfS_S_i --------------------------
	.section	.nv.shared._Z11matMulGPU25PfS_S_i,"aw",@nobits
	.sectionflags	@""
	.align	4
.nv.shared._Z11matMulGPU25PfS_S_i:
	.zero		6024


//--------------------- .nv.shared.reserved.0     --------------------------
	.section	.nv.shared.reserved.0,"aw",@nobits
	.weak		__nv_reservedSMEM_offset_0_alias
	.size		__nv_reservedSMEM_offset_0_alias, 0, 64
	.other		__nv_reservedSMEM_offset_0_alias,@"STO_CUDA_RESERVED_SHARED STV_DEFAULT"
__nv_reservedSMEM_offset_0_alias:
	.zero		0
	.zero		64


//--------------------- .nv.shared._Z11matMulGPU20PfS_S_i --------------------------
	.section	.nv.shared._Z11matMulGPU20PfS_S_i,"aw",@nobits
	.sectionflags	@""
	.align	4
.nv.shared._Z11matMulGPU20PfS_S_i:
	.zero		4224


//--------------------- .nv.shared._Z11matMulGPU10PfS_S_i --------------------------
	.section	.nv.shared._Z11matMulGPU10PfS_S_i,"aw",@nobits
	.sectionflags	@""
	.align	4
.nv.shared._Z11matMulGPU10PfS_S_i:
	.zero		1824


//--------------------- .nv.shared._Z10matMulGPU5PfS_S_i --------------------------
	.section	.nv.shared._Z10matMulGPU5PfS_S_i,"aw",@nobits
	.sectionflags	@""
	.align	4
.nv.shared._Z10matMulGPU5PfS_S_i:
	.zero		1224


//--------------------- .nv.shared._Z10matMulGPU2PfS_S_i --------------------------
	.section	.nv.shared._Z10matMulGPU2PfS_S_i,"aw",@nobits
	.sectionflags	@""
	.align	4
.nv.shared._Z10matMulGPU2PfS_S_i:
	.zero		1056


//--------------------- .nv.constant0._Z11matMulGPU25PfS_S_i --------------------------
	.section	.nv.constant0._Z11matMulGPU25PfS_S_i,"a",@progbits
	.sectionflags	@""
	.align	4
.nv.constant0._Z11matMulGPU25PfS_S_i:
	.zero		924


//--------------------- .nv.constant0._Z11matMulGPU20PfS_S_i --------------------------
	.section	.nv.constant0._Z11matMulGPU20PfS_S_i,"a",@progbits
	.sectionflags	@""
	.align	4
.nv.constant0._Z11matMulGPU20PfS_S_i:
	.zero		924


//--------------------- .nv.constant0._Z11matMulGPU10PfS_S_i --------------------------
	.section	.nv.constant0._Z11matMulGPU10PfS_S_i,"a",@progbits
	.sectionflags	@""
	.align	4
.nv.constant0._Z11matMulGPU10PfS_S_i:
	.zero		924


//--------------------- .nv.constant0._Z10matMulGPU5PfS_S_i --------------------------
	.section	.nv.constant0._Z10matMulGPU5PfS_S_i,"a",@progbits
	.sectionflags	@""
	.align	4
.nv.constant0._Z10matMulGPU5PfS_S_i:
	.zero		924


//--------------------- .nv.constant0._Z10matMulGPU2PfS_S_i --------------------------
	.section	.nv.constant0._Z10matMulGPU2PfS_S_i,"a",@progbits
	.sectionflags	@""
	.align	4
.nv.constant0._Z10matMulGPU2PfS_S_i:
	.zero		924


//--------------------- SYMBOLS --------------------------

	.type		.nv.reservedSmem.offset0,@object
	.size		.nv.reservedSmem.offset0,0x4
	.type		.nv.reservedSmem.cap,@object
	.size		.nv.reservedSmem.cap,0x4
